	.target	sm_90a

	.elftype	@"ET_EXEC"


//--------------------- .note.nv.tkinfo           --------------------------
	.section	.note.nv.tkinfo,"",@"SHT_NOTE"
	.sectionflags	@"SHF_NOTE_NV_TKINFO"
	.tkinfo
        /*0018*/ 	.word	0x00000002
        /*0030*/ 	.string	""
        /*0030*/ 	.string	"ptxas"
        /*0030*/ 	.string	"Cuda compilation tools, release 13.0, V13.0.88"
        /*0030*/ 	.string	"Build cuda_13.0.r13.0/compiler.36424714_0"
        /*0030*/ 	.string	"-arch sm_90a -m 64 "



//--------------------- .note.nv.cuinfo           --------------------------
	.section	.note.nv.cuinfo,"",@"SHT_NOTE"
	.sectionflags	@"SHF_NOTE_NV_CUINFO"
        /*0018*/ 	.short	0x0002
        /*001a*/ 	.short	0x005a
        /*001c*/ 	.short	0x0082
	.zero		2


//--------------------- .nv.info                  --------------------------
	.section	.nv.info,"",@"SHT_CUDA_INFO"
	.align	4


	//----- nvinfo : EIATTR_REGCOUNT
	.align		4
        /*0000*/ 	.byte	0x04, 0x2f
        /*0002*/ 	.short	(.L_15 - .L_14)
	.align		4
.L_14:
        /*0004*/ 	.word	index@(_ZN7cutlass13device_kernelINS_4gemm6kernel13GemmUniversalIN4cute5tupleIJiiiiEEENS1_10collective13CollectiveMmaINS1_34MainloopSm90TmaGmmaWarpSpecializedILi14ENS5_IJNS4_1CILi2EEESB_NSA_ILi1EEEEEENS1_32KernelTmaWarpSpecializedPingpongEEENS5_IJNSA_ILi64EEESG_NSA_ILi128EEEEEEaNS5_IJlSC_lEEEaSJ_NS4_8TiledMMAINS4_8MMA_AtomIJNS4_4SM904GMMA26MMA_64x64x32_S32S8S8_SS_TNEEEENS4_6LayoutINS5_IJSC_SC_SC_EEENS5_IJNSA_ILi0EEESS_SS_EEEEENS5_IJNS4_10UnderscoreESV_SV_EEEEENS4_23SM90_TMA_LOAD_MULTICASTENS4_14ComposedLayoutINS4_7SwizzleILi3ELi4ELi3EEENS4_18smem_ptr_flag_bitsILi8EEENSQ_INS5_IJNSA_ILi8EEESH_EEENS5_IJSH_SC_EEEEEEEvNS4_8identityESY_S18_vS19_EENS_8epilogue10collective6detail29Sm90TmaWarpSpecializedAdapterINS1C_15DefaultEpilogueIaSJ_SJ_NS1B_6thread17LinearCombinationIaLi1EiiLNS1G_9ScaleType4KindE0ELNS_15FloatRoundStyleE2EaEENS1_15EpilogueDefaultEEEEEvvEEEEvNT_6ParamsE)
        /*0008*/ 	.word	0x000000a8


	//----- nvinfo : EIATTR_FRAME_SIZE
	.align		4
.L_15:
        /*000c*/ 	.byte	0x04, 0x11
        /*000e*/ 	.short	(.L_17 - .L_16)
	.align		4
.L_16:
        /*0010*/ 	.word	index@(_ZN7cutlass13device_kernelINS_4gemm6kernel13GemmUniversalIN4cute5tupleIJiiiiEEENS1_10collective13CollectiveMmaINS1_34MainloopSm90TmaGmmaWarpSpecializedILi14ENS5_IJNS4_1CILi2EEESB_NSA_ILi1EEEEEENS1_32KernelTmaWarpSpecializedPingpongEEENS5_IJNSA_ILi64EEESG_NSA_ILi128EEEEEEaNS5_IJlSC_lEEEaSJ_NS4_8TiledMMAINS4_8MMA_AtomIJNS4_4SM904GMMA26MMA_64x64x32_S32S8S8_SS_TNEEEENS4_6LayoutINS5_IJSC_SC_SC_EEENS5_IJNSA_ILi0EEESS_SS_EEEEENS5_IJNS4_10UnderscoreESV_SV_EEEEENS4_23SM90_TMA_LOAD_MULTICASTENS4_14ComposedLayoutINS4_7SwizzleILi3ELi4ELi3EEENS4_18smem_ptr_flag_bitsILi8EEENSQ_INS5_IJNSA_ILi8EEESH_EEENS5_IJSH_SC_EEEEEEEvNS4_8identityESY_S18_vS19_EENS_8epilogue10collective6detail29Sm90TmaWarpSpecializedAdapterINS1C_15DefaultEpilogueIaSJ_SJ_NS1B_6thread17LinearCombinationIaLi1EiiLNS1G_9ScaleType4KindE0ELNS_15FloatRoundStyleE2EaEENS1_15EpilogueDefaultEEEEEvvEEEEvNT_6ParamsE)
        /*0014*/ 	.word	0x00000008


	//----- nvinfo : EIATTR_MIN_STACK_SIZE
	.align		4
.L_17:
        /*0018*/ 	.byte	0x04, 0x12
        /*001a*/ 	.short	(.L_19 - .L_18)
	.align		4
.L_18:
        /*001c*/ 	.word	index@(_ZN7cutlass13device_kernelINS_4gemm6kernel13GemmUniversalIN4cute5tupleIJiiiiEEENS1_10collective13CollectiveMmaINS1_34MainloopSm90TmaGmmaWarpSpecializedILi14ENS5_IJNS4_1CILi2EEESB_NSA_ILi1EEEEEENS1_32KernelTmaWarpSpecializedPingpongEEENS5_IJNSA_ILi64EEESG_NSA_ILi128EEEEEEaNS5_IJlSC_lEEEaSJ_NS4_8TiledMMAINS4_8MMA_AtomIJNS4_4SM904GMMA26MMA_64x64x32_S32S8S8_SS_TNEEEENS4_6LayoutINS5_IJSC_SC_SC_EEENS5_IJNSA_ILi0EEESS_SS_EEEEENS5_IJNS4_10UnderscoreESV_SV_EEEEENS4_23SM90_TMA_LOAD_MULTICASTENS4_14ComposedLayoutINS4_7SwizzleILi3ELi4ELi3EEENS4_18smem_ptr_flag_bitsILi8EEENSQ_INS5_IJNSA_ILi8EEESH_EEENS5_IJSH_SC_EEEEEEEvNS4_8identityESY_S18_vS19_EENS_8epilogue10collective6detail29Sm90TmaWarpSpecializedAdapterINS1C_15DefaultEpilogueIaSJ_SJ_NS1B_6thread17LinearCombinationIaLi1EiiLNS1G_9ScaleType4KindE0ELNS_15FloatRoundStyleE2EaEENS1_15EpilogueDefaultEEEEEvvEEEEvNT_6ParamsE)
        /*0020*/ 	.word	0x00000008
.L_19:


//--------------------- .nv.compat                --------------------------
	.section	.nv.compat,"",@"SHT_CUDA_COMPAT_INFO"
	.align	4
        /*0000*/ 	.byte	0x02, 0x09, 0x01, 0x00, 0x02, 0x02, 0x04, 0x00, 0x02, 0x05, 0x05, 0x00, 0x03, 0x07, 0x01, 0x01
        /*0010*/ 	.byte	0x02, 0x03, 0x01, 0x00, 0x02, 0x06, 0x01, 0x00, 0x04, 0x0b, 0x08, 0x00, 0x00, 0x00, 0x00, 0x00
        /*0020*/ 	.byte	0x00, 0x00, 0x00, 0x00


//--------------------- .nv.info._ZN7cutlass13device_kernelINS_4gemm6kernel13GemmUniversalIN4cute5tupleIJiiiiEEENS1_10collective13CollectiveMmaINS1_34MainloopSm90TmaGmmaWarpSpecializedILi14ENS5_IJNS4_1CILi2EEESB_NSA_ILi1EEEEEENS1_32KernelTmaWarpSpecializedPingpongEEENS5_IJNSA_ILi64EEESG_NSA_ILi128EEEEEEaNS5_IJlSC_lEEEaSJ_NS4_8TiledMMAINS4_8MMA_AtomIJNS4_4SM904GMMA26MMA_64x64x32_S32S8S8_SS_TNEEEENS4_6LayoutINS5_IJSC_SC_SC_EEENS5_IJNSA_ILi0EEESS_SS_EEEEENS5_IJNS4_10UnderscoreESV_SV_EEEEENS4_23SM90_TMA_LOAD_MULTICASTENS4_14ComposedLayoutINS4_7SwizzleILi3ELi4ELi3EEENS4_18smem_ptr_flag_bitsILi8EEENSQ_INS5_IJNSA_ILi8EEESH_EEENS5_IJSH_SC_EEEEEEEvNS4_8identityESY_S18_vS19_EENS_8epilogue10collective6detail29Sm90TmaWarpSpecializedAdapterINS1C_15DefaultEpilogueIaSJ_SJ_NS1B_6thread17LinearCombinationIaLi1EiiLNS1G_9ScaleType4KindE0ELNS_15FloatRoundStyleE2EaEENS1_15EpilogueDefaultEEEEEvvEEEEvNT_6ParamsE --------------------------
	.section	.nv.info._ZN7cutlass13device_kernelINS_4gemm6kernel13GemmUniversalIN4cute5tupleIJiiiiEEENS1_10collective13CollectiveMmaINS1_34MainloopSm90TmaGmmaWarpSpecializedILi14ENS5_IJNS4_1CILi2EEESB_NSA_ILi1EEEEEENS1_32KernelTmaWarpSpecializedPingpongEEENS5_IJNSA_ILi64EEESG_NSA_ILi128EEEEEEaNS5_IJlSC_lEEEaSJ_NS4_8TiledMMAINS4_8MMA_AtomIJNS4_4SM904GMMA26MMA_64x64x32_S32S8S8_SS_TNEEEENS4_6LayoutINS5_IJSC_SC_SC_EEENS5_IJNSA_ILi0EEESS_SS_EEEEENS5_IJNS4_10UnderscoreESV_SV_EEEEENS4_23SM90_TMA_LOAD_MULTICASTENS4_14ComposedLayoutINS4_7SwizzleILi3ELi4ELi3EEENS4_18smem_ptr_flag_bitsILi8EEENSQ_INS5_IJNSA_ILi8EEESH_EEENS5_IJSH_SC_EEEEEEEvNS4_8identityESY_S18_vS19_EENS_8epilogue10collective6detail29Sm90TmaWarpSpecializedAdapterINS1C_15DefaultEpilogueIaSJ_SJ_NS1B_6thread17LinearCombinationIaLi1EiiLNS1G_9ScaleType4KindE0ELNS_15FloatRoundStyleE2EaEENS1_15EpilogueDefaultEEEEEvvEEEEvNT_6ParamsE,"",@"SHT_CUDA_INFO"
	.sectionflags	@""
	.align	4


	//----- nvinfo : EIATTR_CUDA_API_VERSION
	.align		4
        /*0000*/ 	.byte	0x04, 0x37
        /*0002*/ 	.short	(.L_21 - .L_20)
.L_20:
        /*0004*/ 	.word	0x00000082


	//----- nvinfo : EIATTR_KPARAM_INFO
	.align		4
.L_21:
        /*0008*/ 	.byte	0x04, 0x17
        /*000a*/ 	.short	(.L_23 - .L_22)
.L_22:
        /*000c*/ 	.word	0x00000000
        /*0010*/ 	.short	0x0000
        /*0012*/ 	.short	0x0070
        /*0014*/ 	.byte	0x00, 0xf0, 0x01, 0x10


	//----- nvinfo : EIATTR_SPARSE_MMA_MASK
	.align		4
.L_23:
        /*0018*/ 	.byte	0x03, 0x50
        /*001a*/ 	.short	0x0000


	//----- nvinfo : EIATTR_MAXREG_COUNT
	.align		4
        /*001c*/ 	.byte	0x03, 0x1b
        /*001e*/ 	.short	0x00a8


	//----- nvinfo : EIATTR_NUM_BARRIERS
	.align		4
        /*0020*/ 	.byte	0x02, 0x4c
        /*0022*/ 	.byte	0x01
	.zero		1


	//----- nvinfo : EIATTR_EXTERNS
	.align		4
        /*0024*/ 	.byte	0x04, 0x0f
        /*0026*/ 	.short	(.L_25 - .L_24)


	//   ....[0]....
	.align		4
.L_24:
        /*0028*/ 	.word	index@(__assertfail)


	//----- nvinfo : EIATTR_ANNOTATIONS
	.align		4
.L_25:
        /*002c*/ 	.byte	0x04, 0x55
        /*002e*/ 	.short	(.L_27 - .L_26)


	//   ....[0]....
.L_26:
        /*0030*/ 	.word	0x00000001
        /*0034*/ 	.byte	0x20, 0x0f, 0x00, 0x00, 0x01, 0x00, 0x00, 0x00, 0x10, 0x41, 0x00, 0x00, 0x01, 0x00, 0x00, 0x00
        /*0044*/ 	.byte	0x80, 0x4e, 0x00, 0x00


	//----- nvinfo : EIATTR_MERCURY_ISA_VERSION
	.align		4
.L_27:
        /*0048*/ 	.byte	0x03, 0x5f
        /*004a*/ 	.short	0x0101


	//----- nvinfo : EIATTR_INT_WARP_WIDE_INSTR_OFFSETS
	.align		4
        /*004c*/ 	.byte	0x04, 0x31
        /*004e*/ 	.short	(.L_29 - .L_28)


	//   ....[0]....
.L_28:
        /*0050*/ 	.word	0x000006a0


	//   ....[1]....
        /*0054*/ 	.word	0x000006d0


	//   ....[2]....
        /*0058*/ 	.word	0x00000710


	//   ....[3]....
        /*005c*/ 	.word	0x00000840


	//   ....[4]....
        /*0060*/ 	.word	0x00000850


	//   ....[5]....
        /*0064*/ 	.word	0x00000860


	//   ....[6]....
        /*0068*/ 	.word	0x00000900


	//   ....[7]....
        /*006c*/ 	.word	0x00000940


	//----- nvinfo : EIATTR_COOP_GROUP_MASK_REGIDS
	.align		4
.L_29:
        /*0070*/ 	.byte	0x04, 0x29
        /*0072*/ 	.short	(.L_31 - .L_30)


	//   ....[0]....
.L_30:
        /*0074*/ 	.word	0xffffffff


	//   ....[1]....
        /*0078*/ 	.word	0xffffffff


	//   ....[2]....
        /*007c*/ 	.word	0xffffffff


	//   ....[3]....
        /*0080*/ 	.word	0xffffffff


	//   ....[4]....
        /*0084*/ 	.word	0xffffffff


	//   ....[5]....
        /*0088*/ 	.word	0xffffffff


	//   ....[6]....
        /*008c*/ 	.word	0xffffffff


	//----- nvinfo : EIATTR_COOP_GROUP_INSTR_OFFSETS
	.align		4
.L_31:
        /*0090*/ 	.byte	0x04, 0x28
        /*0092*/ 	.short	(.L_33 - .L_32)


	//   ....[0]....
.L_32:
        /*0094*/ 	.word	0x00000070


	//   ....[1]....
        /*0098*/ 	.word	0x00000080


	//   ....[2]....
        /*009c*/ 	.word	0x00000140


	//   ....[3]....
        /*00a0*/ 	.word	0x00000460


	//   ....[4]....
        /*00a4*/ 	.word	0x000004a0


	//   ....[5]....
        /*00a8*/ 	.word	0x00000880


	//   ....[6]....
        /*00ac*/ 	.word	0x00000ac0


	//----- nvinfo : EIATTR_REG_RECONFIG
	.align		4
.L_33:
        /*00b0*/ 	.byte	0x01, 0x54
	.zero		2


	//----- nvinfo : EIATTR_SYSCALL_OFFSETS
	.align		4
        /*00b4*/ 	.byte	0x04, 0x46
        /*00b6*/ 	.short	(.L_35 - .L_34)


	//   ....[0]....
.L_34:
        /*00b8*/ 	.word	0x000019d0


	//----- nvinfo : EIATTR_MBARRIER_INSTR_OFFSETS
	.align		4
.L_35:
        /*00bc*/ 	.byte	0x04, 0x39
        /*00be*/ 	.short	(.L_37 - .L_36)


	//   ....[0]....
.L_36:
        /*00c0*/ 	.word	0x00000280
        /*00c4*/ 	.word	0x000000ff
        /*00c8*/ 	.word	0x00000000
        /*00cc*/ 	.short	0x0100
        /*00ce*/ 	.byte	0x08
	.zero		1


	//   ....[1]....
        /*00d0*/ 	.word	0x00000290
        /*00d4*/ 	.word	0x000000ff
        /*00d8*/ 	.word	0x00000070
        /*00dc*/ 	.short	0x0100
        /*00de*/ 	.byte	0x08
	.zero		1


	//   ....[2]....
        /*00e0*/ 	.word	0x000002a0
        /*00e4*/ 	.word	0x000000ff
        /*00e8*/ 	.word	0x00000008
        /*00ec*/ 	.short	0x0100
        /*00ee*/ 	.byte	0x08
	.zero		1


	//   ....[3]....
        /*00f0*/ 	.word	0x000002b0
        /*00f4*/ 	.word	0x000000ff
        /*00f8*/ 	.word	0x00000078
        /*00fc*/ 	.short	0x0100
        /*00fe*/ 	.byte	0x08
	.zero		1


	//   ....[4]....
        /*0100*/ 	.word	0x000002c0
        /*0104*/ 	.word	0x000000ff
        /*0108*/ 	.word	0x00000010
        /*010c*/ 	.short	0x0100
        /*010e*/ 	.byte	0x08
	.zero		1


	//   ....[5]....
        /*0110*/ 	.word	0x000002d0
        /*0114*/ 	.word	0x000000ff
        /*0118*/ 	.word	0x00000080
        /*011c*/ 	.short	0x0100
        /*011e*/ 	.byte	0x08
	.zero		1


	//   ....[6]....
        /*0120*/ 	.word	0x000002e0
        /*0124*/ 	.word	0x000000ff
        /*0128*/ 	.word	0x00000018
        /*012c*/ 	.short	0x0100
        /*012e*/ 	.byte	0x08
	.zero		1


	//   ....[7]....
        /*0130*/ 	.word	0x000002f0
        /*0134*/ 	.word	0x000000ff
        /*0138*/ 	.word	0x00000088
        /*013c*/ 	.short	0x0100
        /*013e*/ 	.byte	0x08
	.zero		1


	//   ....[8]....
        /*0140*/ 	.word	0x00000300
        /*0144*/ 	.word	0x000000ff
        /*0148*/ 	.word	0x00000020
        /*014c*/ 	.short	0x0100
        /*014e*/ 	.byte	0x08
	.zero		1


	//   ....[9]....
        /*0150*/ 	.word	0x00000310
        /*0154*/ 	.word	0x000000ff
        /*0158*/ 	.word	0x00000090
        /*015c*/ 	.short	0x0100
        /*015e*/ 	.byte	0x08
	.zero		1


	//   ....[10]....
        /*0160*/ 	.word	0x00000320
        /*0164*/ 	.word	0x000000ff
        /*0168*/ 	.word	0x00000028
        /*016c*/ 	.short	0x0100
        /*016e*/ 	.byte	0x08
	.zero		1


	//   ....[11]....
        /*0170*/ 	.word	0x00000330
        /*0174*/ 	.word	0x000000ff
        /*0178*/ 	.word	0x00000098
        /*017c*/ 	.short	0x0100
        /*017e*/ 	.byte	0x08
	.zero		1


	//   ....[12]....
        /*0180*/ 	.word	0x00000340
        /*0184*/ 	.word	0x000000ff
        /*0188*/ 	.word	0x00000030
        /*018c*/ 	.short	0x0100
        /*018e*/ 	.byte	0x08
	.zero		1


	//   ....[13]....
        /*0190*/ 	.word	0x00000350
        /*0194*/ 	.word	0x000000ff
        /*0198*/ 	.word	0x000000a0
        /*019c*/ 	.short	0x0100
        /*019e*/ 	.byte	0x08
	.zero		1


	//   ....[14]....
        /*01a0*/ 	.word	0x00000360
        /*01a4*/ 	.word	0x000000ff
        /*01a8*/ 	.word	0x00000038
        /*01ac*/ 	.short	0x0100
        /*01ae*/ 	.byte	0x08
	.zero		1


	//   ....[15]....
        /*01b0*/ 	.word	0x00000370
        /*01b4*/ 	.word	0x000000ff
        /*01b8*/ 	.word	0x000000a8
        /*01bc*/ 	.short	0x0100
        /*01be*/ 	.byte	0x08
	.zero		1


	//   ....[16]....
        /*01c0*/ 	.word	0x00000380
        /*01c4*/ 	.word	0x000000ff
        /*01c8*/ 	.word	0x00000040
        /*01cc*/ 	.short	0x0100
        /*01ce*/ 	.byte	0x08
	.zero		1


	//   ....[17]....
        /*01d0*/ 	.word	0x00000390
        /*01d4*/ 	.word	0x000000ff
        /*01d8*/ 	.word	0x000000b0
        /*01dc*/ 	.short	0x0100
        /*01de*/ 	.byte	0x08
	.zero		1


	//   ....[18]....
        /*01e0*/ 	.word	0x000003a0
        /*01e4*/ 	.word	0x000000ff
        /*01e8*/ 	.word	0x00000048
        /*01ec*/ 	.short	0x0100
        /*01ee*/ 	.byte	0x08
	.zero		1


	//   ....[19]....
        /*01f0*/ 	.word	0x000003b0
        /*01f4*/ 	.word	0x000000ff
        /*01f8*/ 	.word	0x000000b8
        /*01fc*/ 	.short	0x0100
        /*01fe*/ 	.byte	0x08
	.zero		1


	//   ....[20]....
        /*0200*/ 	.word	0x000003c0
        /*0204*/ 	.word	0x000000ff
        /*0208*/ 	.word	0x00000050
        /*020c*/ 	.short	0x0100
        /*020e*/ 	.byte	0x08
	.zero		1


	//   ....[21]....
        /*0210*/ 	.word	0x000003d0
        /*0214*/ 	.word	0x000000ff
        /*0218*/ 	.word	0x000000c0
        /*021c*/ 	.short	0x0100
        /*021e*/ 	.byte	0x08
	.zero		1


	//   ....[22]....
        /*0220*/ 	.word	0x000003e0
        /*0224*/ 	.word	0x000000ff
        /*0228*/ 	.word	0x00000058
        /*022c*/ 	.short	0x0100
        /*022e*/ 	.byte	0x08
	.zero		1


	//   ....[23]....
        /*0230*/ 	.word	0x000003f0
        /*0234*/ 	.word	0x000000ff
        /*0238*/ 	.word	0x000000c8
        /*023c*/ 	.short	0x0100
        /*023e*/ 	.byte	0x08
	.zero		1


	//   ....[24]....
        /*0240*/ 	.word	0x00000400
        /*0244*/ 	.word	0x000000ff
        /*0248*/ 	.word	0x00000060
        /*024c*/ 	.short	0x0100
        /*024e*/ 	.byte	0x08
	.zero		1


	//   ....[25]....
        /*0250*/ 	.word	0x00000410
        /*0254*/ 	.word	0x000000ff
        /*0258*/ 	.word	0x000000d0
        /*025c*/ 	.short	0x0100
        /*025e*/ 	.byte	0x08
	.zero		1


	//   ....[26]....
        /*0260*/ 	.word	0x00000420
        /*0264*/ 	.word	0x000000ff
        /*0268*/ 	.word	0x00000068
        /*026c*/ 	.short	0x0100
        /*026e*/ 	.byte	0x08
	.zero		1


	//   ....[27]....
        /*0270*/ 	.word	0x00000430
        /*0274*/ 	.word	0x000000ff
        /*0278*/ 	.word	0x000000d8
        /*027c*/ 	.short	0x0100
        /*027e*/ 	.byte	0x08
	.zero		1


	//   ....[28]....
        /*0280*/ 	.word	0x00000970
        /*0284*/ 	.word	0x000000ff
        /*0288*/ 	.word	0x00000110
        /*028c*/ 	.short	0x0100
        /*028e*/ 	.byte	0x08
	.zero		1


	//   ....[29]....
        /*0290*/ 	.word	0x00000a00
        /*0294*/ 	.word	0x000000ff
        /*0298*/ 	.word	0x00000118
        /*029c*/ 	.short	0x0100
        /*029e*/ 	.byte	0x08
	.zero		1


	//   ....[30]....
        /*02a0*/ 	.word	0x00000a40
        /*02a4*/ 	.word	0x000000ff
        /*02a8*/ 	.word	0x000000f0
        /*02ac*/ 	.short	0x0100
        /*02ae*/ 	.byte	0x09
	.zero		1


	//   ....[31]....
        /*02b0*/ 	.word	0x00000a50
        /*02b4*/ 	.word	0x000000ff
        /*02b8*/ 	.word	0x000000f8
        /*02bc*/ 	.short	0x0100
        /*02be*/ 	.byte	0x09
	.zero		1


	//   ....[32]....
        /*02c0*/ 	.word	0x00000a60
        /*02c4*/ 	.word	0x000000ff
        /*02c8*/ 	.word	0x00000100
        /*02cc*/ 	.short	0x0100
        /*02ce*/ 	.byte	0x09
	.zero		1


	//   ....[33]....
        /*02d0*/ 	.word	0x00000a70
        /*02d4*/ 	.word	0x000000ff
        /*02d8*/ 	.word	0x00000108
        /*02dc*/ 	.short	0x0100
        /*02de*/ 	.byte	0x09
	.zero		1


	//   ....[34]....
        /*02e0*/ 	.word	0x000018b0
        /*02e4*/ 	.word	0x0000003f
        /*02e8*/ 	.word	0x00000000
        /*02ec*/ 	.short	0x010a
        /*02ee*/ 	.byte	0x2a
	.zero		1


	//   ....[35]....
        /*02f0*/ 	.word	0x00001a60
        /*02f4*/ 	.word	0x00000003
        /*02f8*/ 	.word	0x00000000
        /*02fc*/ 	.short	0x010a
        /*02fe*/ 	.byte	0x3f
	.zero		1


	//   ....[36]....
        /*0300*/ 	.word	0x00001aa0
        /*0304*/ 	.word	0x00000003
        /*0308*/ 	.word	0x00000000
        /*030c*/ 	.short	0x010a
        /*030e*/ 	.byte	0x3f
	.zero		1


	//   ....[37]....
        /*0310*/ 	.word	0x00001da0
        /*0314*/ 	.word	0x000000ff
        /*0318*/ 	.word	0x00000000
        /*031c*/ 	.short	0x010a
        /*031e*/ 	.byte	0x04
	.zero		1


	//   ....[38]....
        /*0320*/ 	.word	0x00001de0
        /*0324*/ 	.word	0x000000ff
        /*0328*/ 	.word	0x00000000
        /*032c*/ 	.short	0x010a
        /*032e*/ 	.byte	0x04
	.zero		1


	//   ....[39]....
        /*0330*/ 	.word	0x00002040
        /*0334*/ 	.word	0x00000005
        /*0338*/ 	.word	0x00000000
        /*033c*/ 	.short	0x0101
        /*033e*/ 	.byte	0x3f
	.zero		1


	//   ....[40]....
        /*0340*/ 	.word	0x00002140
        /*0344*/ 	.word	0x00000040
        /*0348*/ 	.word	0x00000000
        /*034c*/ 	.short	0x0101
        /*034e*/ 	.byte	0x2f
	.zero		1


	//   ....[41]....
        /*0350*/ 	.word	0x00002260
        /*0354*/ 	.word	0x00000000
        /*0358*/ 	.word	0x00000000
        /*035c*/ 	.short	0x0101
        /*035e*/ 	.byte	0x3f
	.zero		1


	//   ....[42]....
        /*0360*/ 	.word	0x00002320
        /*0364*/ 	.word	0x0000003f
        /*0368*/ 	.word	0x00000010
        /*036c*/ 	.short	0x010a
        /*036e*/ 	.byte	0x2a
	.zero		1


	//   ....[43]....
        /*0370*/ 	.word	0x00004130
        /*0374*/ 	.word	0x00000042
        /*0378*/ 	.word	0x00000000
        /*037c*/ 	.short	0x0101
        /*037e*/ 	.byte	0x2f
	.zero		1


	//   ....[44]....
        /*0380*/ 	.word	0x00004bd0
        /*0384*/ 	.word	0x0000000a
        /*0388*/ 	.word	0x00000070
        /*038c*/ 	.short	0x010a
        /*038e*/ 	.byte	0x3f
	.zero		1


	//   ....[45]....
        /*0390*/ 	.word	0x00004f90
        /*0394*/ 	.word	0x00000008
        /*0398*/ 	.word	0x00000118
        /*039c*/ 	.short	0x0101
        /*039e*/ 	.byte	0x3f
	.zero		1


	//   ....[46]....
        /*03a0*/ 	.word	0x00005720
        /*03a4*/ 	.word	0x00000009
        /*03a8*/ 	.word	0x00000000
        /*03ac*/ 	.short	0x010a
        /*03ae*/ 	.byte	0x3f
	.zero		1


	//   ....[47]....
        /*03b0*/ 	.word	0x000057a0
        /*03b4*/ 	.word	0x00000008
        /*03b8*/ 	.word	0x00000000
        /*03bc*/ 	.short	0x010a
        /*03be*/ 	.byte	0x3f
	.zero		1


	//   ....[48]....
        /*03c0*/ 	.word	0x00005830
        /*03c4*/ 	.word	0x00000009
        /*03c8*/ 	.word	0x00000000
        /*03cc*/ 	.short	0x010a
        /*03ce*/ 	.byte	0x3f
	.zero		1


	//   ....[49]....
        /*03d0*/ 	.word	0x000058c0
        /*03d4*/ 	.word	0x00000008
        /*03d8*/ 	.word	0x00000000
        /*03dc*/ 	.short	0x010a
        /*03de*/ 	.byte	0x3f
	.zero		1


	//   ....[50]....
        /*03e0*/ 	.word	0x00005950
        /*03e4*/ 	.word	0x00000009
        /*03e8*/ 	.word	0x00000000
        /*03ec*/ 	.short	0x010a
        /*03ee*/ 	.byte	0x3f
	.zero		1


	//   ....[51]....
        /*03f0*/ 	.word	0x000059e0
        /*03f4*/ 	.word	0x00000008
        /*03f8*/ 	.word	0x00000000
        /*03fc*/ 	.short	0x010a
        /*03fe*/ 	.byte	0x3f
	.zero		1


	//   ....[52]....
        /*0400*/ 	.word	0x00005a70
        /*0404*/ 	.word	0x00000009
        /*0408*/ 	.word	0x00000000
        /*040c*/ 	.short	0x010a
        /*040e*/ 	.byte	0x3f
	.zero		1


	//   ....[53]....
        /*0410*/ 	.word	0x00005b00
        /*0414*/ 	.word	0x00000008
        /*0418*/ 	.word	0x00000000
        /*041c*/ 	.short	0x010a
        /*041e*/ 	.byte	0x3f
	.zero		1


	//   ....[54]....
        /*0420*/ 	.word	0x00005b90
        /*0424*/ 	.word	0x00000009
        /*0428*/ 	.word	0x00000000
        /*042c*/ 	.short	0x010a
        /*042e*/ 	.byte	0x3f
	.zero		1


	//   ....[55]....
        /*0430*/ 	.word	0x00005c20
        /*0434*/ 	.word	0x00000008
        /*0438*/ 	.word	0x00000000
        /*043c*/ 	.short	0x010a
        /*043e*/ 	.byte	0x3f
	.zero		1


	//   ....[56]....
        /*0440*/ 	.word	0x00005cb0
        /*0444*/ 	.word	0x00000009
        /*0448*/ 	.word	0x00000000
        /*044c*/ 	.short	0x010a
        /*044e*/ 	.byte	0x3f
	.zero		1


	//   ....[57]....
        /*0450*/ 	.word	0x00005d40
        /*0454*/ 	.word	0x00000008
        /*0458*/ 	.word	0x00000000
        /*045c*/ 	.short	0x010a
        /*045e*/ 	.byte	0x3f
	.zero		1


	//   ....[58]....
        /*0460*/ 	.word	0x00005dd0
        /*0464*/ 	.word	0x0000000b
        /*0468*/ 	.word	0x00000000
        /*046c*/ 	.short	0x010a
        /*046e*/ 	.byte	0x3f
	.zero		1


	//   ....[59]....
        /*0470*/ 	.word	0x00005e60
        /*0474*/ 	.word	0x00000003
        /*0478*/ 	.word	0x00000000
        /*047c*/ 	.short	0x010a
        /*047e*/ 	.byte	0x3f
	.zero		1


	//   ....[60]....
        /*0480*/ 	.word	0x00005ec0
        /*0484*/ 	.word	0x00000041
        /*0488*/ 	.word	0x00000000
        /*048c*/ 	.short	0x010a
        /*048e*/ 	.byte	0x3f
	.zero		1


	//   ....[61]....
        /*0490*/ 	.word	0x00005f10
        /*0494*/ 	.word	0x00000003
        /*0498*/ 	.word	0x00000000
        /*049c*/ 	.short	0x010a
        /*049e*/ 	.byte	0x3f
	.zero		1


	//   ....[62]....
        /*04a0*/ 	.word	0x00005f70
        /*04a4*/ 	.word	0x00000005
        /*04a8*/ 	.word	0x00000000
        /*04ac*/ 	.short	0x010a
        /*04ae*/ 	.byte	0x3f
	.zero		1


	//   ....[63]....
        /*04b0*/ 	.word	0x00005fc0
        /*04b4*/ 	.word	0x00000041
        /*04b8*/ 	.word	0x00000010
        /*04bc*/ 	.short	0x010a
        /*04be*/ 	.byte	0x3f
	.zero		1


	//   ....[64]....
        /*04c0*/ 	.word	0x00006090
        /*04c4*/ 	.word	0x0000000a
        /*04c8*/ 	.word	0x00000070
        /*04cc*/ 	.short	0x010a
        /*04ce*/ 	.byte	0x3f
	.zero		1


	//   ....[65]....
        /*04d0*/ 	.word	0x00006160
        /*04d4*/ 	.word	0x00000009
        /*04d8*/ 	.word	0x00000000
        /*04dc*/ 	.short	0x010a
        /*04de*/ 	.byte	0x3f
	.zero		1


	//   ....[66]....
        /*04e0*/ 	.word	0x000061b0
        /*04e4*/ 	.word	0x00000008
        /*04e8*/ 	.word	0x00000000
        /*04ec*/ 	.short	0x010a
        /*04ee*/ 	.byte	0x3f
	.zero		1


	//   ....[67]....
        /*04f0*/ 	.word	0x00006200
        /*04f4*/ 	.word	0x00000009
        /*04f8*/ 	.word	0x00000000
        /*04fc*/ 	.short	0x010a
        /*04fe*/ 	.byte	0x3f
	.zero		1


	//   ....[68]....
        /*0500*/ 	.word	0x00006250
        /*0504*/ 	.word	0x00000008
        /*0508*/ 	.word	0x00000000
        /*050c*/ 	.short	0x010a
        /*050e*/ 	.byte	0x3f
	.zero		1


	//   ....[69]....
        /*0510*/ 	.word	0x000062a0
        /*0514*/ 	.word	0x00000009
        /*0518*/ 	.word	0x00000000
        /*051c*/ 	.short	0x010a
        /*051e*/ 	.byte	0x3f
	.zero		1


	//   ....[70]....
        /*0520*/ 	.word	0x000062f0
        /*0524*/ 	.word	0x00000008
        /*0528*/ 	.word	0x00000000
        /*052c*/ 	.short	0x010a
        /*052e*/ 	.byte	0x3f
	.zero		1


	//   ....[71]....
        /*0530*/ 	.word	0x00006340
        /*0534*/ 	.word	0x00000009
        /*0538*/ 	.word	0x00000000
        /*053c*/ 	.short	0x010a
        /*053e*/ 	.byte	0x3f
	.zero		1


	//   ....[72]....
        /*0540*/ 	.word	0x00006390
        /*0544*/ 	.word	0x00000008
        /*0548*/ 	.word	0x00000000
        /*054c*/ 	.short	0x010a
        /*054e*/ 	.byte	0x3f
	.zero		1


	//   ....[73]....
        /*0550*/ 	.word	0x000063e0
        /*0554*/ 	.word	0x00000009
        /*0558*/ 	.word	0x00000000
        /*055c*/ 	.short	0x010a
        /*055e*/ 	.byte	0x3f
	.zero		1


	//   ....[74]....
        /*0560*/ 	.word	0x00006430
        /*0564*/ 	.word	0x00000008
        /*0568*/ 	.word	0x00000000
        /*056c*/ 	.short	0x010a
        /*056e*/ 	.byte	0x3f
	.zero		1


	//   ....[75]....
        /*0570*/ 	.word	0x00006480
        /*0574*/ 	.word	0x00000009
        /*0578*/ 	.word	0x00000000
        /*057c*/ 	.short	0x010a
        /*057e*/ 	.byte	0x3f
	.zero		1


	//   ....[76]....
        /*0580*/ 	.word	0x000064d0
        /*0584*/ 	.word	0x00000008
        /*0588*/ 	.word	0x00000000
        /*058c*/ 	.short	0x010a
        /*058e*/ 	.byte	0x3f
	.zero		1


	//   ....[77]....
        /*0590*/ 	.word	0x00006520
        /*0594*/ 	.word	0x0000000b
        /*0598*/ 	.word	0x00000000
        /*059c*/ 	.short	0x010a
        /*059e*/ 	.byte	0x3f
	.zero		1


	//----- nvinfo : EIATTR_NUM_MBARRIERS
	.align		4
.L_37:
        /*05a0*/ 	.byte	0x03, 0x38
        /*05a2*/ 	.short	0x0022


	//----- nvinfo : EIATTR_EXIT_INSTR_OFFSETS
	.align		4
        /*05a4*/ 	.byte	0x04, 0x1c
        /*05a6*/ 	.short	(.L_39 - .L_38)


	//   ....[0]....
.L_38:
        /*05a8*/ 	.word	0x00001570


	//   ....[1]....
        /*05ac*/ 	.word	0x000015d0


	//   ....[2]....
        /*05b0*/ 	.word	0x000047c0


	//   ....[3]....
        /*05b4*/ 	.word	0x000047f0


	//   ....[4]....
        /*05b8*/ 	.word	0x00005eb0


	//----- nvinfo : EIATTR_MAX_THREADS
	.align		4
.L_39:
        /*05bc*/ 	.byte	0x04, 0x05
        /*05be*/ 	.short	(.L_41 - .L_40)
.L_40:
        /*05c0*/ 	.word	0x00000180
        /*05c4*/ 	.word	0x00000001
        /*05c8*/ 	.word	0x00000001


	//----- nvinfo : EIATTR_CRS_STACK_SIZE
	.align		4
.L_41:
        /*05cc*/ 	.byte	0x04, 0x1e
        /*05ce*/ 	.short	(.L_43 - .L_42)
.L_42:
        /*05d0*/ 	.word	0x00000000


	//----- nvinfo : EIATTR_CBANK_PARAM_SIZE
	.align		4
.L_43:
        /*05d4*/ 	.byte	0x03, 0x19
        /*05d6*/ 	.short	0x0470


	//----- nvinfo : EIATTR_PARAM_CBANK
	.align		4
        /*05d8*/ 	.byte	0x04, 0x0a
        /*05da*/ 	.short	(.L_45 - .L_44)
	.align		4
.L_44:
        /*05dc*/ 	.word	index@(.nv.constant0._ZN7cutlass13device_kernelINS_4gemm6kernel13GemmUniversalIN4cute5tupleIJiiiiEEENS1_10collective13CollectiveMmaINS1_34MainloopSm90TmaGmmaWarpSpecializedILi14ENS5_IJNS4_1CILi2EEESB_NSA_ILi1EEEEEENS1_32KernelTmaWarpSpecializedPingpongEEENS5_IJNSA_ILi64EEESG_NSA_ILi128EEEEEEaNS5_IJlSC_lEEEaSJ_NS4_8TiledMMAINS4_8MMA_AtomIJNS4_4SM904GMMA26MMA_64x64x32_S32S8S8_SS_TNEEEENS4_6LayoutINS5_IJSC_SC_SC_EEENS5_IJNSA_ILi0EEESS_SS_EEEEENS5_IJNS4_10UnderscoreESV_SV_EEEEENS4_23SM90_TMA_LOAD_MULTICASTENS4_14ComposedLayoutINS4_7SwizzleILi3ELi4ELi3EEENS4_18smem_ptr_flag_bitsILi8EEENSQ_INS5_IJNSA_ILi8EEESH_EEENS5_IJSH_SC_EEEEEEEvNS4_8identityESY_S18_vS19_EENS_8epilogue10collective6detail29Sm90TmaWarpSpecializedAdapterINS1C_15DefaultEpilogueIaSJ_SJ_NS1B_6thread17LinearCombinationIaLi1EiiLNS1G_9ScaleType4KindE0ELNS_15FloatRoundStyleE2EaEENS1_15EpilogueDefaultEEEEEvvEEEEvNT_6ParamsE)
        /*05e0*/ 	.short	0x0210
        /*05e2*/ 	.short	0x0470


	//----- nvinfo : EIATTR_SW_WAR
	.align		4
.L_45:
        /*05e4*/ 	.byte	0x04, 0x36
        /*05e6*/ 	.short	(.L_47 - .L_46)
.L_46:
        /*05e8*/ 	.word	0x00000008
.L_47:


//--------------------- .nv.callgraph             --------------------------
	.section	.nv.callgraph,"",@"SHT_CUDA_CALLGRAPH"
	.align	4
	.sectionentsize	8
	.align		4
        /*0000*/ 	.word	0x00000000
	.align		4
        /*0004*/ 	.word	0xffffffff
	.align		4
        /*0008*/ 	.word	index@(_ZN7cutlass13device_kernelINS_4gemm6kernel13GemmUniversalIN4cute5tupleIJiiiiEEENS1_10collective13CollectiveMmaINS1_34MainloopSm90TmaGmmaWarpSpecializedILi14ENS5_IJNS4_1CILi2EEESB_NSA_ILi1EEEEEENS1_32KernelTmaWarpSpecializedPingpongEEENS5_IJNSA_ILi64EEESG_NSA_ILi128EEEEEEaNS5_IJlSC_lEEEaSJ_NS4_8TiledMMAINS4_8MMA_AtomIJNS4_4SM904GMMA26MMA_64x64x32_S32S8S8_SS_TNEEEENS4_6LayoutINS5_IJSC_SC_SC_EEENS5_IJNSA_ILi0EEESS_SS_EEEEENS5_IJNS4_10UnderscoreESV_SV_EEEEENS4_23SM90_TMA_LOAD_MULTICASTENS4_14ComposedLayoutINS4_7SwizzleILi3ELi4ELi3EEENS4_18smem_ptr_flag_bitsILi8EEENSQ_INS5_IJNSA_ILi8EEESH_EEENS5_IJSH_SC_EEEEEEEvNS4_8identityESY_S18_vS19_EENS_8epilogue10collective6detail29Sm90TmaWarpSpecializedAdapterINS1C_15DefaultEpilogueIaSJ_SJ_NS1B_6thread17LinearCombinationIaLi1EiiLNS1G_9ScaleType4KindE0ELNS_15FloatRoundStyleE2EaEENS1_15EpilogueDefaultEEEEEvvEEEEvNT_6ParamsE)
	.align		4
        /*000c*/ 	.word	index@(__assertfail)
	.align		4
        /*0010*/ 	.word	0x00000000
	.align		4
        /*0014*/ 	.word	0xfffffffe
	.align		4
        /*0018*/ 	.word	0x00000000
	.align		4
        /*001c*/ 	.word	0xfffffffd
	.align		4
        /*0020*/ 	.word	0x00000000
	.align		4
        /*0024*/ 	.word	0xfffffffc


//--------------------- .nv.constant4             --------------------------
	.section	.nv.constant4,"a",@progbits
	.align	8
	.align		8
.nv.constant4:
        /*0000*/ 	.dword	__assertfail
	.align		8
        /*0008*/ 	.dword	__unnamed_1
	.align		8
        /*0010*/ 	.dword	_ZN40_INTERNAL_e0ead72b_4_k_cu_dfd694af_200054cuda3std3__45__cpo5beginE
	.align		8
        /*0018*/ 	.dword	_ZN40_INTERNAL_e0ead72b_4_k_cu_dfd694af_200054cuda3std3__45__cpo3endE
	.align		8
        /*0020*/ 	.dword	_ZN40_INTERNAL_e0ead72b_4_k_cu_dfd694af_200054cuda3std3__45__cpo6cbeginE
	.align		8
        /*0028*/ 	.dword	_ZN40_INTERNAL_e0ead72b_4_k_cu_dfd694af_200054cuda3std3__45__cpo4cendE
	.align		8
        /*0030*/ 	.dword	_ZN40_INTERNAL_e0ead72b_4_k_cu_dfd694af_200054cuda3std3__442_GLOBAL__N__e0ead72b_4_k_cu_dfd694af_200056ignoreE
	.align		8
        /*0038*/ 	.dword	_ZN40_INTERNAL_e0ead72b_4_k_cu_dfd694af_200054cuda3std3__419piecewise_constructE
	.align		8
        /*0040*/ 	.dword	_ZN40_INTERNAL_e0ead72b_4_k_cu_dfd694af_200054cuda3std3__48in_placeE
	.align		8
        /*0048*/ 	.dword	_ZN40_INTERNAL_e0ead72b_4_k_cu_dfd694af_200054cuda3std6ranges3__45__cpo4swapE
	.align		8
        /*0050*/ 	.dword	_ZN40_INTERNAL_e0ead72b_4_k_cu_dfd694af_200054cuda3std6ranges3__45__cpo9iter_moveE
	.align		8
        /*0058*/ 	.dword	_ZN40_INTERNAL_e0ead72b_4_k_cu_dfd694af_200054cute7productE
	.align		8
        /*0060*/ 	.dword	_ZN40_INTERNAL_e0ead72b_4_k_cu_dfd694af_200054cute1_E
	.align		8
        /*0068*/ 	.dword	$str$22
	.align		8
        /*0070*/ 	.dword	$str$23


//--------------------- .text._ZN7cutlass13device_kernelINS_4gemm6kernel13GemmUniversalIN4cute5tupleIJiiiiEEENS1_10collective13CollectiveMmaINS1_34MainloopSm90TmaGmmaWarpSpecializedILi14ENS5_IJNS4_1CILi2EEESB_NSA_ILi1EEEEEENS1_32KernelTmaWarpSpecializedPingpongEEENS5_IJNSA_ILi64EEESG_NSA_ILi128EEEEEEaNS5_IJlSC_lEEEaSJ_NS4_8TiledMMAINS4_8MMA_AtomIJNS4_4SM904GMMA26MMA_64x64x32_S32S8S8_SS_TNEEEENS4_6LayoutINS5_IJSC_SC_SC_EEENS5_IJNSA_ILi0EEESS_SS_EEEEENS5_IJNS4_10UnderscoreESV_SV_EEEEENS4_23SM90_TMA_LOAD_MULTICASTENS4_14ComposedLayoutINS4_7SwizzleILi3ELi4ELi3EEENS4_18smem_ptr_flag_bitsILi8EEENSQ_INS5_IJNSA_ILi8EEESH_EEENS5_IJSH_SC_EEEEEEEvNS4_8identityESY_S18_vS19_EENS_8epilogue10collective6detail29Sm90TmaWarpSpecializedAdapterINS1C_15DefaultEpilogueIaSJ_SJ_NS1B_6thread17LinearCombinationIaLi1EiiLNS1G_9ScaleType4KindE0ELNS_15FloatRoundStyleE2EaEENS1_15EpilogueDefaultEEEEEvvEEEEvNT_6ParamsE --------------------------
	.section	.text._ZN7cutlass13device_kernelINS_4gemm6kernel13GemmUniversalIN4cute5tupleIJiiiiEEENS1_10collective13CollectiveMmaINS1_34MainloopSm90TmaGmmaWarpSpecializedILi14ENS5_IJNS4_1CILi2EEESB_NSA_ILi1EEEEEENS1_32KernelTmaWarpSpecializedPingpongEEENS5_IJNSA_ILi64EEESG_NSA_ILi128EEEEEEaNS5_IJlSC_lEEEaSJ_NS4_8TiledMMAINS4_8MMA_AtomIJNS4_4SM904GMMA26MMA_64x64x32_S32S8S8_SS_TNEEEENS4_6LayoutINS5_IJSC_SC_SC_EEENS5_IJNSA_ILi0EEESS_SS_EEEEENS5_IJNS4_10UnderscoreESV_SV_EEEEENS4_23SM90_TMA_LOAD_MULTICASTENS4_14ComposedLayoutINS4_7SwizzleILi3ELi4ELi3EEENS4_18smem_ptr_flag_bitsILi8EEENSQ_INS5_IJNSA_ILi8EEESH_EEENS5_IJSH_SC_EEEEEEEvNS4_8identityESY_S18_vS19_EENS_8epilogue10collective6detail29Sm90TmaWarpSpecializedAdapterINS1C_15DefaultEpilogueIaSJ_SJ_NS1B_6thread17LinearCombinationIaLi1EiiLNS1G_9ScaleType4KindE0ELNS_15FloatRoundStyleE2EaEENS1_15EpilogueDefaultEEEEEvvEEEEvNT_6ParamsE,"ax",@progbits
	.align	128
.text._ZN7cutlass13device_kernelINS_4gemm6kernel13GemmUniversalIN4cute5tupleIJiiiiEEENS1_10collective13CollectiveMmaINS1_34MainloopSm90TmaGmmaWarpSpecializedILi14ENS5_IJNS4_1CILi2EEESB_NSA_ILi1EEEEEENS1_32KernelTmaWarpSpecializedPingpongEEENS5_IJNSA_ILi64EEESG_NSA_ILi128EEEEEEaNS5_IJlSC_lEEEaSJ_NS4_8TiledMMAINS4_8MMA_AtomIJNS4_4SM904GMMA26MMA_64x64x32_S32S8S8_SS_TNEEEENS4_6LayoutINS5_IJSC_SC_SC_EEENS5_IJNSA_ILi0EEESS_SS_EEEEENS5_IJNS4_10UnderscoreESV_SV_EEEEENS4_23SM90_TMA_LOAD_MULTICASTENS4_14ComposedLayoutINS4_7SwizzleILi3ELi4ELi3EEENS4_18smem_ptr_flag_bitsILi8EEENSQ_INS5_IJNSA_ILi8EEESH_EEENS5_IJSH_SC_EEEEEEEvNS4_8identityESY_S18_vS19_EENS_8epilogue10collective6detail29Sm90TmaWarpSpecializedAdapterINS1C_15DefaultEpilogueIaSJ_SJ_NS1B_6thread17LinearCombinationIaLi1EiiLNS1G_9ScaleType4KindE0ELNS_15FloatRoundStyleE2EaEENS1_15EpilogueDefaultEEEEEvvEEEEvNT_6ParamsE:
        .type           _ZN7cutlass13device_kernelINS_4gemm6kernel13GemmUniversalIN4cute5tupleIJiiiiEEENS1_10collective13CollectiveMmaINS1_34MainloopSm90TmaGmmaWarpSpecializedILi14ENS5_IJNS4_1CILi2EEESB_NSA_ILi1EEEEEENS1_32KernelTmaWarpSpecializedPingpongEEENS5_IJNSA_ILi64EEESG_NSA_ILi128EEEEEEaNS5_IJlSC_lEEEaSJ_NS4_8TiledMMAINS4_8MMA_AtomIJNS4_4SM904GMMA26MMA_64x64x32_S32S8S8_SS_TNEEEENS4_6LayoutINS5_IJSC_SC_SC_EEENS5_IJNSA_ILi0EEESS_SS_EEEEENS5_IJNS4_10UnderscoreESV_SV_EEEEENS4_23SM90_TMA_LOAD_MULTICASTENS4_14ComposedLayoutINS4_7SwizzleILi3ELi4ELi3EEENS4_18smem_ptr_flag_bitsILi8EEENSQ_INS5_IJNSA_ILi8EEESH_EEENS5_IJSH_SC_EEEEEEEvNS4_8identityESY_S18_vS19_EENS_8epilogue10collective6detail29Sm90TmaWarpSpecializedAdapterINS1C_15DefaultEpilogueIaSJ_SJ_NS1B_6thread17LinearCombinationIaLi1EiiLNS1G_9ScaleType4KindE0ELNS_15FloatRoundStyleE2EaEENS1_15EpilogueDefaultEEEEEvvEEEEvNT_6ParamsE,@function
        .size           _ZN7cutlass13device_kernelINS_4gemm6kernel13GemmUniversalIN4cute5tupleIJiiiiEEENS1_10collective13CollectiveMmaINS1_34MainloopSm90TmaGmmaWarpSpecializedILi14ENS5_IJNS4_1CILi2EEESB_NSA_ILi1EEEEEENS1_32KernelTmaWarpSpecializedPingpongEEENS5_IJNSA_ILi64EEESG_NSA_ILi128EEEEEEaNS5_IJlSC_lEEEaSJ_NS4_8TiledMMAINS4_8MMA_AtomIJNS4_4SM904GMMA26MMA_64x64x32_S32S8S8_SS_TNEEEENS4_6LayoutINS5_IJSC_SC_SC_EEENS5_IJNSA_ILi0EEESS_SS_EEEEENS5_IJNS4_10UnderscoreESV_SV_EEEEENS4_23SM90_TMA_LOAD_MULTICASTENS4_14ComposedLayoutINS4_7SwizzleILi3ELi4ELi3EEENS4_18smem_ptr_flag_bitsILi8EEENSQ_INS5_IJNSA_ILi8EEESH_EEENS5_IJSH_SC_EEEEEEEvNS4_8identityESY_S18_vS19_EENS_8epilogue10collective6detail29Sm90TmaWarpSpecializedAdapterINS1C_15DefaultEpilogueIaSJ_SJ_NS1B_6thread17LinearCombinationIaLi1EiiLNS1G_9ScaleType4KindE0ELNS_15FloatRoundStyleE2EaEENS1_15EpilogueDefaultEEEEEvvEEEEvNT_6ParamsE,(.L_x_164 - _ZN7cutlass13device_kernelINS_4gemm6kernel13GemmUniversalIN4cute5tupleIJiiiiEEENS1_10collective13CollectiveMmaINS1_34MainloopSm90TmaGmmaWarpSpecializedILi14ENS5_IJNS4_1CILi2EEESB_NSA_ILi1EEEEEENS1_32KernelTmaWarpSpecializedPingpongEEENS5_IJNSA_ILi64EEESG_NSA_ILi128EEEEEEaNS5_IJlSC_lEEEaSJ_NS4_8TiledMMAINS4_8MMA_AtomIJNS4_4SM904GMMA26MMA_64x64x32_S32S8S8_SS_TNEEEENS4_6LayoutINS5_IJSC_SC_SC_EEENS5_IJNSA_ILi0EEESS_SS_EEEEENS5_IJNS4_10UnderscoreESV_SV_EEEEENS4_23SM90_TMA_LOAD_MULTICASTENS4_14ComposedLayoutINS4_7SwizzleILi3ELi4ELi3EEENS4_18smem_ptr_flag_bitsILi8EEENSQ_INS5_IJNSA_ILi8EEESH_EEENS5_IJSH_SC_EEEEEEEvNS4_8identityESY_S18_vS19_EENS_8epilogue10collective6detail29Sm90TmaWarpSpecializedAdapterINS1C_15DefaultEpilogueIaSJ_SJ_NS1B_6thread17LinearCombinationIaLi1EiiLNS1G_9ScaleType4KindE0ELNS_15FloatRoundStyleE2EaEENS1_15EpilogueDefaultEEEEEvvEEEEvNT_6ParamsE)
        .other          _ZN7cutlass13device_kernelINS_4gemm6kernel13GemmUniversalIN4cute5tupleIJiiiiEEENS1_10collective13CollectiveMmaINS1_34MainloopSm90TmaGmmaWarpSpecializedILi14ENS5_IJNS4_1CILi2EEESB_NSA_ILi1EEEEEENS1_32KernelTmaWarpSpecializedPingpongEEENS5_IJNSA_ILi64EEESG_NSA_ILi128EEEEEEaNS5_IJlSC_lEEEaSJ_NS4_8TiledMMAINS4_8MMA_AtomIJNS4_4SM904GMMA26MMA_64x64x32_S32S8S8_SS_TNEEEENS4_6LayoutINS5_IJSC_SC_SC_EEENS5_IJNSA_ILi0EEESS_SS_EEEEENS5_IJNS4_10UnderscoreESV_SV_EEEEENS4_23SM90_TMA_LOAD_MULTICASTENS4_14ComposedLayoutINS4_7SwizzleILi3ELi4ELi3EEENS4_18smem_ptr_flag_bitsILi8EEENSQ_INS5_IJNSA_ILi8EEESH_EEENS5_IJSH_SC_EEEEEEEvNS4_8identityESY_S18_vS19_EENS_8epilogue10collective6detail29Sm90TmaWarpSpecializedAdapterINS1C_15DefaultEpilogueIaSJ_SJ_NS1B_6thread17LinearCombinationIaLi1EiiLNS1G_9ScaleType4KindE0ELNS_15FloatRoundStyleE2EaEENS1_15EpilogueDefaultEEEEEvvEEEEvNT_6ParamsE,@"STO_CUDA_ENTRY STV_DEFAULT"
_ZN7cutlass13device_kernelINS_4gemm6kernel13GemmUniversalIN4cute5tupleIJiiiiEEENS1_10collective13CollectiveMmaINS1_34MainloopSm90TmaGmmaWarpSpecializedILi14ENS5_IJNS4_1CILi2EEESB_NSA_ILi1EEEEEENS1_32KernelTmaWarpSpecializedPingpongEEENS5_IJNSA_ILi64EEESG_NSA_ILi128EEEEEEaNS5_IJlSC_lEEEaSJ_NS4_8TiledMMAINS4_8MMA_AtomIJNS4_4SM904GMMA26MMA_64x64x32_S32S8S8_SS_TNEEEENS4_6LayoutINS5_IJSC_SC_SC_EEENS5_IJNSA_ILi0EEESS_SS_EEEEENS5_IJNS4_10UnderscoreESV_SV_EEEEENS4_23SM90_TMA_LOAD_MULTICASTENS4_14ComposedLayoutINS4_7SwizzleILi3ELi4ELi3EEENS4_18smem_ptr_flag_bitsILi8EEENSQ_INS5_IJNSA_ILi8EEESH_EEENS5_IJSH_SC_EEEEEEEvNS4_8identityESY_S18_vS19_EENS_8epilogue10collective6detail29Sm90TmaWarpSpecializedAdapterINS1C_15DefaultEpilogueIaSJ_SJ_NS1B_6thread17LinearCombinationIaLi1EiiLNS1G_9ScaleType4KindE0ELNS_15FloatRoundStyleE2EaEENS1_15EpilogueDefaultEEEEEvvEEEEvNT_6ParamsE:
[----:B------:R-:W0:Y:S02]  /*0000*/  LDC R1, c[0x0][0x28] ;  /* 0x00000a00ff017b82 */ /* 0x000e240000000800 */
[----:B0-----:R-:W-:Y:S01]  /*0010*/  VIADD R1, R1, 0xfffffff8 ;  /* 0xfffffff801017836 */ /* 0x001fe20000000000 */
[----:B------:R-:W0:Y:S01]  /*0020*/  S2R R4, SR_TID.X ;  /* 0x0000000000047919 */ /* 0x000e220000002100 */
[----:B------:R-:W-:Y:S01]  /*0030*/  ELECT P0, URZ, PT ;  /* 0x00000000003f782f */ /* 0x000fe20003800000 */
[----:B------:R-:W-:Y:S01]  /*0040*/  BSSY B0, `(.L_x_0) ;  /* 0x000000f000007945 */ /* 0x000fe20003800000 */
[--C-:B0-----:R-:W-:Y:S02]  /*0050*/  SHF.R.U32.HI R2, RZ, 0x5, R4.reuse ;  /* 0x00000005ff027819 */ /* 0x101fe40000011604 */
[----:B------:R-:W-:-:S03]  /*0060*/  SHF.R.U32.HI R7, RZ, 0x7, R4 ;  /* 0x00000007ff077819 */ /* 0x000fc60000011604 */
[----:B------:R-:W0:Y:S04]  /*0070*/  SHFL.IDX PT, R5, R2, RZ, 0x1f ;  /* 0x00001fff02057589 */ /* 0x000e2800000e0000 */
[----:B------:R1:W2:Y:S01]  /*0080*/  SHFL.IDX PT, R10, R7, RZ, 0x1f ;  /* 0x00001fff070a7589 */ /* 0x0002a200000e0000 */
[----:B0-----:R-:W-:-:S13]  /*0090*/  ISETP.NE.OR P0, PT, R5, RZ, !P0 ;  /* 0x000000ff0500720c */ /* 0x001fda0004705670 */
[----:B-12---:R-:W-:Y:S05]  /*00a0*/  @P0 BRA `(.L_x_1) ;  /* 0x0000000000200947 */ /* 0x006fea0003800000 */
[----:B------:R-:W-:Y:S02]  /*00b0*/  ULDC.64 UR4, c[0x0][0x198] ;  /* 0x0000660000047ab9 */ /* 0x000fe40000000a00 */
[----:B------:R-:W-:Y:S02]  /*00c0*/  UIADD3 UR6, UP0, UR4, 0xf0, URZ ;  /* 0x000000f004067890 */ /* 0x000fe4000ff1e03f */
[----:B------:R-:W-:Y:S02]  /*00d0*/  UIADD3 UR4, UP1, UR4, 0x1f0, URZ ;  /* 0x000001f004047890 */ /* 0x000fe4000ff3e03f */
[----:B------:R-:W-:Y:S02]  /*00e0*/  UIADD3.X UR7, URZ, UR5, URZ, UP0, !UPT ;  /* 0x000000053f077290 */ /* 0x000fe400087fe43f */
[----:B------:R-:W-:-:S07]  /*00f0*/  UIADD3.X UR5, URZ, UR5, URZ, UP1, !UPT ;  /* 0x000000053f057290 */ /* 0x000fce0008ffe43f */
[----:B------:R0:W-:Y:S02]  /*0100*/  UTMACCTL.PF [UR6] ;  /* 0x00000000060079b9 */ /* 0x0001e40008040000 */
[----:B------:R0:W-:Y:S02]  /*0110*/  UTMACCTL.PF [UR4] ;  /* 0x00000000040079b9 */ /* 0x0001e40008040000 */
[----:B0-----:R-:W-:Y:S01]  /*0120*/  NOP ;  /* 0x0000000000007918 */ /* 0x001fe20000000000 */
.L_x_1:
[----:B------:R-:W-:Y:S05]  /*0130*/  BSYNC B0 ;  /* 0x0000000000007941 */ /* 0x000fea0003800000 */
.L_x_0:
[----:B------:R-:W0:Y:S01]  /*0140*/  SHFL.IDX PT, R8, R2, RZ, 0x1f ;  /* 0x00001fff02087589 */ /* 0x000e2200000e0000 */
[----:B------:R-:W-:-:S04]  /*0150*/  SHF.R.S32.HI R3, RZ, 0x1f, R4 ;  /* 0x0000001fff037819 */ /* 0x000fc80000011404 */
[----:B------:R-:W-:Y:S02]  /*0160*/  LEA.HI R3, R3, R4, RZ, 0x7 ;  /* 0x0000000403037211 */ /* 0x000fe400078f38ff */
[----:B0-----:R-:W-:-:S13]  /*0170*/  ISETP.NE.AND P0, PT, R8, RZ, PT ;  /* 0x000000ff0800720c */ /* 0x001fda0003f05270 */
[----:B------:R-:W-:Y:S05]  /*0180*/  @P0 BRA `(.L_x_2) ;  /* 0x0000000000b40947 */ /* 0x000fea0003800000 */
[----:B------:R-:W-:Y:S01]  /*0190*/  ELECT P0, URZ, PT ;  /* 0x00000000003f782f */ /* 0x000fe20003800000 */
[----:B------:R-:W-:-:S12]  /*01a0*/  BSSY B0, `(.L_x_2) ;  /* 0x000002b000007945 */ /* 0x000fd80003800000 */
[----:B------:R-:W-:Y:S05]  /*01b0*/  @!P0 BRA `(.L_x_3) ;  /* 0x0000000000a48947 */ /* 0x000fea0003800000 */
[----:B------:R-:W0:Y:S01]  /*01c0*/  S2UR UR8, SR_CgaCtaId ;  /* 0x00000000000879c3 */ /* 0x000e220000008800 */
[----:B------:R-:W-:Y:S01]  /*01d0*/  UMOV UR4, 0x400 ;  /* 0x0000040000047882 */ /* 0x000fe20000000000 */
[----:B------:R-:W-:Y:S01]  /*01e0*/  UMOV UR5, 0x1 ;  /* 0x0000000100057882 */ /* 0x000fe20000000000 */
[----:B------:R-:W-:Y:S02]  /*01f0*/  UMOV UR6, 0x3 ;  /* 0x0000000300067882 */ /* 0x000fe40000000000 */
[----:B------:R-:W-:-:S04]  /*0200*/  UIADD3 UR6, -UR6, 0x100000, URZ ;  /* 0x0010000006067890 */ /* 0x000fc8000fffe13f */
[----:B------:R-:W-:Y:S02]  /*0210*/  USHF.L.U32 UR7, UR6, 0xb, URZ ;  /* 0x0000000b06077899 */ /* 0x000fe4000800063f */
[----:B------:R-:W-:Y:S02]  /*0220*/  USHF.L.U32 UR6, UR6, 0x1, URZ ;  /* 0x0000000106067899 */ /* 0x000fe4000800063f */
[----:B0-----:R-:W-:Y:S02]  /*0230*/  ULEA UR8, UR8, UR4, 0x18 ;  /* 0x0000000408087291 */ /* 0x001fe4000f8ec03f */
[----:B------:R-:W-:-:S04]  /*0240*/  UIADD3 UR4, -UR5, 0x100000, URZ ;  /* 0x0010000005047890 */ /* 0x000fc8000fffe13f */
[----:B------:R-:W-:Y:S02]  /*0250*/  USHF.L.U32 UR5, UR4, 0xb, URZ ;  /* 0x0000000b04057899 */ /* 0x000fe4000800063f */
[----:B------:R-:W-:Y:S01]  /*0260*/  USHF.L.U32 UR4, UR4, 0x1, URZ ;  /* 0x0000000104047899 */ /* 0x000fe2000800063f */
[----:B------:R-:W0:Y:S11]  /*0270*/  FENCE.VIEW.ASYNC.S ;  /* 0x00000000000073c6 */ /* 0x000e360000000000 */
[----:B0-----:R0:W1:Y:S01]  /*0280*/  SYNCS.EXCH.64 URZ, [UR8], UR4 ;  /* 0x00000004083f75b2 */ /* 0x0010620008000100 */
[----:B------:R0:W2:Y:S01]  /*0290*/  SYNCS.EXCH.64 URZ, [UR8+0x70], UR6 ;  /* 0x00007006083f75b2 */ /* 0x0000a20008000100 */
[----:B------:R0:W3:Y:S01]  /*02a0*/  SYNCS.EXCH.64 URZ, [UR8+0x8], UR4 ;  /* 0x00000804083f75b2 */ /* 0x0000e20008000100 */
[----:B------:R0:W4:Y:S01]  /*02b0*/  SYNCS.EXCH.64 URZ, [UR8+0x78], UR6 ;  /* 0x00007806083f75b2 */ /* 0x0001220008000100 */
[----:B------:R0:W0:Y:S01]  /*02c0*/  SYNCS.EXCH.64 URZ, [UR8+0x10], UR4 ;  /* 0x00001004083f75b2 */ /* 0x0000220008000100 */
        /* <DEDUP_REMOVED lines=23> */
[----:B-1234-:R-:W-:Y:S01]  /*0440*/  NOP ;  /* 0x0000000000007918 */ /* 0x01efe20000000000 */
.L_x_3:
[----:B0-----:R-:W-:Y:S05]  /*0450*/  BSYNC B0 ;  /* 0x0000000000007941 */ /* 0x001fea0003800000 */
.L_x_2:
[----:B------:R-:W0:Y:S01]  /*0460*/  SHFL.IDX PT, R13, R2, RZ, 0x1f ;  /* 0x00001fff020d7589 */ /* 0x000e2200000e0000 */
[----:B------:R-:W1:Y:S01]  /*0470*/  S2UR UR12, SR_CTAID.X ;  /* 0x00000000000c79c3 */ /* 0x000e620000002500 */
[----:B------:R-:W-:Y:S02]  /*0480*/  LOP3.LUT R3, R3, 0xffffff80, RZ, 0xc0, !PT ;  /* 0xffffff8003037812 */ /* 0x000fe400078ec0ff */
[----:B------:R-:W-:Y:S01]  /*0490*/  ELECT P0, URZ, PT ;  /* 0x00000000003f782f */ /* 0x000fe20003800000 */
[----:B------:R2:W3:Y:S01]  /*04a0*/  SHFL.IDX PT, R12, R2, RZ, 0x1f ;  /* 0x00001fff020c7589 */ /* 0x0004e200000e0000 */
[----:B------:R-:W-:Y:S01]  /*04b0*/  ELECT P1, URZ, PT ;  /* 0x00000000003f782f */ /* 0x000fe20003820000 */
[----:B------:R-:W-:Y:S01]  /*04c0*/  NOP ;  /* 0x0000000000007918 */ /* 0x000fe20000000000 */
[----:B------:R-:W-:Y:S01]  /*04d0*/  IMAD.IADD R3, R4, 0x1, -R3 ;  /* 0x0000000104037824 */ /* 0x000fe200078e0a03 */
[----:B------:R-:W4:Y:S01]  /*04e0*/  S2R R6, SR_CTAID.Y ;  /* 0x0000000000067919 */ /* 0x000f220000002600 */
[----:B------:R-:W-:Y:S01]  /*04f0*/  ULDC UR4, c[0x0][0x150] ;  /* 0x0000540000047ab9 */ /* 0x000fe20000000800 */
[----:B------:R-:W5:Y:S01]  /*0500*/  LDC R14, c[0x0][0x144] ;  /* 0x00005100ff0e7b82 */ /* 0x000f620000000800 */
[----:B------:R-:W-:Y:S01]  /*0510*/  UMOV UR11, 0x80 ;  /* 0x00000080000b7882 */ /* 0x000fe20000000000 */
[----:B------:R-:W-:Y:S01]  /*0520*/  SHF.R.S32.HI R0, RZ, 0x1f, R3 ;  /* 0x0000001fff007819 */ /* 0x000fe20000011403 */
[----:B------:R-:W-:Y:S01]  /*0530*/  NOP ;  /* 0x0000000000007918 */ /* 0x000fe20000000000 */
[C---:B------:R-:W-:Y:S01]  /*0540*/  VIADD R35, R10.reuse, 0xffffffff ;  /* 0xffffffff0a237836 */ /* 0x040fe20000000000 */
[----:B------:R-:W-:Y:S01]  /*0550*/  ISETP.NE.AND P4, PT, R10, RZ, PT ;  /* 0x000000ff0a00720c */ /* 0x000fe20003f85270 */
[----:B------:R-:W-:Y:S01]  /*0560*/  IMAD.MOV.U32 R57, RZ, RZ, 0x1 ;  /* 0x00000001ff397424 */ /* 0x000fe200078e00ff */
[----:B------:R-:W-:Y:S01]  /*0570*/  LEA.HI R9, R0, R3, RZ, 0x3 ;  /* 0x0000000300097211 */ /* 0x000fe200078f18ff */
[----:B------:R-:W5:Y:S01]  /*0580*/  LDC R15, c[0x0][0x140] ;  /* 0x00005000ff0f7b82 */ /* 0x000f620000000800 */
[----:B------:R-:W-:-:S02]  /*0590*/  ISETP.GE.U32.AND P6, PT, R35, 0x2, PT ;  /* 0x000000022300780c */ /* 0x000fc40003fc6070 */
[--C-:B------:R-:W-:Y:S02]  /*05a0*/  SHF.R.S32.HI R11, RZ, 0x3, R9.reuse ;  /* 0x00000003ff0b7819 */ /* 0x100fe40000011409 */
[----:B--2---:R-:W-:Y:S02]  /*05b0*/  SHF.R.S32.HI R2, RZ, 0x1f, R9 ;  /* 0x0000001fff027819 */ /* 0x004fe40000011409 */
[----:B------:R-:W-:Y:S01]  /*05c0*/  SHF.R.S32.HI R9, RZ, 0x1f, R8 ;  /* 0x0000001fff097819 */ /* 0x000fe20000011408 */
[----:B------:R-:W2:Y:S01]  /*05d0*/  LDC R25, c[0x0][0x148] ;  /* 0x00005200ff197b82 */ /* 0x000ea20000000800 */
[----:B0-----:R-:W-:Y:S02]  /*05e0*/  ISETP.NE.OR P0, PT, R13, RZ, !P0 ;  /* 0x000000ff0d00720c */ /* 0x001fe40004705670 */
[----:B-1----:R-:W-:Y:S02]  /*05f0*/  I2FP.F32.U32 R13, UR12 ;  /* 0x0000000c000d7c45 */ /* 0x002fe40008201000 */
[----:B------:R-:W-:-:S02]  /*0600*/  LEA.HI R2, R2, R11, RZ, 0x2 ;  /* 0x0000000b02027211 */ /* 0x000fc400078f10ff */
[----:B------:R-:W-:Y:S01]  /*0610*/  LEA.HI R9, R9, R8, RZ, 0x2 ;  /* 0x0000000809097211 */ /* 0x000fe200078f10ff */
[----:B------:R-:W-:Y:S01]  /*0620*/  FMUL R13, R13, UR4 ;  /* 0x000000040d0d7c20 */ /* 0x000fe20008400000 */
[----:B---3--:R-:W-:Y:S01]  /*0630*/  ISETP.NE.OR P1, PT, R12, RZ, !P1 ;  /* 0x000000ff0c00720c */ /* 0x008fe20004f25670 */
[----:B------:R-:W-:Y:S01]  /*0640*/  ULDC UR4, c[0x0][0x154] ;  /* 0x0000550000047ab9 */ /* 0x000fe20000000800 */
[----:B------:R-:W-:Y:S02]  /*0650*/  LOP3.LUT R12, R2, 0xfffffffc, RZ, 0xc0, !PT ;  /* 0xfffffffc020c7812 */ /* 0x000fe400078ec0ff */
[----:B------:R-:W-:Y:S01]  /*0660*/  LOP3.LUT R9, R9, 0x3ffffffc, RZ, 0xc0, !PT ;  /* 0x3ffffffc09097812 */ /* 0x000fe200078ec0ff */
[----:B------:R-:W0:Y:S01]  /*0670*/  F2I.U32.TRUNC.NTZ R13, R13 ;  /* 0x0000000d000d7305 */ /* 0x000e22000020f000 */
[----:B------:R-:W-:Y:S01]  /*0680*/  SHF.R.S32.HI R2, RZ, 0x1f, R5 ;  /* 0x0000001fff027819 */ /* 0x000fe20000011405 */
[----:B------:R-:W-:Y:S01]  /*0690*/  IMAD.IADD R12, R11, 0x1, -R12 ;  /* 0x000000010b0c7824 */ /* 0x000fe200078e0a0c */
[----:B------:R-:W-:Y:S01]  /*06a0*/  VOTEU.ALL UP1, P0 ;  /* 0x00000000003f7886 */ /* 0x000fe20000020000 */
[----:B------:R-:W-:Y:S01]  /*06b0*/  IMAD.IADD R9, R8, 0x1, -R9 ;  /* 0x0000000108097824 */ /* 0x000fe200078e0a09 */
[----:B------:R-:W-:Y:S01]  /*06c0*/  LEA.HI R2, R2, R5, RZ, 0x2 ;  /* 0x0000000502027211 */ /* 0x000fe200078f10ff */
[----:B------:R-:W-:Y:S01]  /*06d0*/  VOTEU.ALL UP0, P0 ;  /* 0x00000000003f7886 */ /* 0x000fe20000000000 */
[----:B----4-:R-:W-:Y:S01]  /*06e0*/  I2FP.F32.U32 R8, R6 ;  /* 0x0000000600087245 */ /* 0x010fe20000201000 */
[----:B------:R-:W-:Y:S01]  /*06f0*/  IMAD R9, R9, 0x4, R12 ;  /* 0x0000000409097824 */ /* 0x000fe200078e020c */
[----:B------:R-:W-:Y:S01]  /*0700*/  LOP3.LUT R2, R2, 0xfffffffc, RZ, 0xc0, !PT ;  /* 0xfffffffc02027812 */ /* 0x000fe200078ec0ff */
[----:B------:R-:W-:Y:S01]  /*0710*/  VOTEU.ALL UP2, P1 ;  /* 0x00000000003f7886 */ /* 0x000fe20000840000 */
[----:B------:R-:W1:Y:S01]  /*0720*/  @!UP1 S2UR UR7, SR_CgaCtaId ;  /* 0x00000000000799c3 */ /* 0x000e620000008800 */
[----:B------:R-:W-:Y:S01]  /*0730*/  FMUL R8, R8, UR4 ;  /* 0x0000000408087c20 */ /* 0x000fe20008400000 */
[----:B------:R-:W-:Y:S01]  /*0740*/  IMAD.SHL.U32 R56, R9, 0x4, RZ ;  /* 0x0000000409387824 */ /* 0x000fe200078e00ff */
[----:B------:R-:W-:Y:S01]  /*0750*/  UMOV UR4, 0x20 ;  /* 0x0000002000047882 */ /* 0x000fe20000000000 */
[----:B------:R-:W-:Y:S01]  /*0760*/  IMAD.IADD R5, R5, 0x1, -R2 ;  /* 0x0000000105057824 */ /* 0x000fe200078e0a02 */
[----:B------:R-:W-:Y:S01]  /*0770*/  LEA.HI R2, R9, R9, RZ, 0x1 ;  /* 0x0000000909027211 */ /* 0x000fe200078f08ff */
[----:B0-----:R-:W-:Y:S01]  /*0780*/  IMAD.MOV R13, RZ, RZ, -R13 ;  /* 0x000000ffff0d7224 */ /* 0x001fe200078e0a0d */
[----:B------:R-:W0:Y:S01]  /*0790*/  F2I.U32.TRUNC.NTZ R8, R8 ;  /* 0x0000000800087305 */ /* 0x000e22000020f000 */
[----:B------:R-:W3:Y:S01]  /*07a0*/  @!UP2 S2UR UR10, SR_CgaCtaId ;  /* 0x00000000000aa9c3 */ /* 0x000ee20000008800 */
[----:B------:R-:W-:Y:S01]  /*07b0*/  LOP3.LUT R2, R2, 0xfffffffe, RZ, 0xc0, !PT ;  /* 0xfffffffe02027812 */ /* 0x000fe200078ec0ff */
[----:B-----5:R-:W-:Y:S01]  /*07c0*/  IMAD R21, R14, R13, UR12 ;  /* 0x0000000c0e157e24 */ /* 0x020fe2000f8e020d */
[----:B------:R-:W-:Y:S01]  /*07d0*/  @!UP1 UMOV UR6, 0x400 ;  /* 0x0000040000069882 */ /* 0x000fe20000000000 */
[----:B------:R-:W-:-:S04]  /*07e0*/  @!UP1 UIADD3 UR4, -UR4, 0x100000, URZ ;  /* 0x0010000004049890 */ /* 0x000fc8000fffe13f */
[----:B------:R-:W-:Y:S02]  /*07f0*/  @!UP1 USHF.L.U32 UR5, UR4, 0xb, URZ ;  /* 0x0000000b04059899 */ /* 0x000fe4000800063f */
[----:B------:R-:W-:Y:S01]  /*0800*/  @!UP1 USHF.L.U32 UR4, UR4, 0x1, URZ ;  /* 0x0000000104049899 */ /* 0x000fe2000800063f */
[C---:B------:R-:W-:Y:S01]  /*0810*/  LOP3.LUT R56, R9.reuse, 0xc, R56, 0x78, !PT ;  /* 0x0000000c09387812 */ /* 0x040fe200078e7838 */
[----:B------:R-:W-:Y:S01]  /*0820*/  IMAD.IADD R2, R9, 0x1, -R2 ;  /* 0x0000000109027824 */ /* 0x000fe200078e0a02 */
[----:B------:R-:W-:Y:S01]  /*0830*/  @!UP2 UMOV UR9, 0x400 ;  /* 0x000004000009a882 */ /* 0x000fe20000000000 */
[----:B------:R-:W-:Y:S01]  /*0840*/  VOTEU.ALL UP3, P1 ;  /* 0x00000000003f7886 */ /* 0x000fe20000860000 */
[----:B------:R-:W-:Y:S01]  /*0850*/  VOTEU.ALL UP4, P1 ;  /* 0x00000000003f7886 */ /* 0x000fe20000880000 */
[----:B------:R-:W-:Y:S01]  /*0860*/  VOTEU.ALL UP5, P1 ;  /* 0x00000000003f7886 */ /* 0x000fe200008a0000 */
[----:B------:R-:W-:Y:S01]  /*0870*/  ISETP.NE.AND P3, PT, R2, R21, PT ;  /* 0x000000150200720c */ /* 0x000fe20003f65270 */
[----:B------:R4:W4:Y:S01]  /*0880*/  SHFL.IDX PT, R14, R7, RZ, 0x1f ;  /* 0x00001fff070e7589 */ /* 0x00092200000e0000 */
[----:B------:R-:W-:Y:S01]  /*0890*/  ISETP.EQ.U32.AND P2, PT, R15, 0x1, PT ;  /* 0x000000010f00780c */ /* 0x000fe20003f42070 */
[----:B0-----:R-:W-:Y:S01]  /*08a0*/  IMAD.MOV R20, RZ, RZ, -R8 ;  /* 0x000000ffff147224 */ /* 0x001fe200078e0a08 */
[----:B-1----:R-:W-:-:S02]  /*08b0*/  @!UP1 ULEA UR8, UR7, UR6, 0x18 ;  /* 0x0000000607089291 */ /* 0x002fc4000f8ec03f */
[----:B------:R-:W-:-:S04]  /*08c0*/  @!UP2 UIADD3 UR6, -UR11, 0x100000, URZ ;  /* 0x001000000b06a890 */ /* 0x000fc8000fffe13f */
[----:B------:R-:W-:Y:S02]  /*08d0*/  @!UP2 USHF.L.U32 UR7, UR6, 0xb, URZ ;  /* 0x0000000b0607a899 */ /* 0x000fe4000800063f */
[----:B------:R-:W-:Y:S01]  /*08e0*/  @!UP2 USHF.L.U32 UR6, UR6, 0x1, URZ ;  /* 0x000000010606a899 */ /* 0x000fe2000800063f */
[----:B--2---:R-:W-:Y:S01]  /*08f0*/  IMAD R9, R25, R20, R6 ;  /* 0x0000001419097224 */ /* 0x004fe200078e0206 */
[----:B------:R-:W-:Y:S01]  /*0900*/  VOTEU.ALL UP1, P0 ;  /* 0x00000000003f7886 */ /* 0x000fe20000020000 */
[----:B------:R-:W-:Y:S01]  /*0910*/  LOP3.LUT P0, RZ, R3, 0x7, RZ, 0xc0, !PT ;  /* 0x0000000703ff7812 */ /* 0x000fe2000780c0ff */
[----:B---3--:R-:W-:Y:S01]  /*0920*/  @!UP2 ULEA UR9, UR10, UR9, 0x18 ;  /* 0x000000090a09a291 */ /* 0x008fe2000f8ec03f */
[----:B------:R-:W-:Y:S01]  /*0930*/  @P3 LEA.HI R2, R56, R56, RZ, 0x1 ;  /* 0x0000003838023211 */ /* 0x000fe200078f08ff */
[----:B------:R-:W-:Y:S01]  /*0940*/  VOTEU.ALL UP2, P1 ;  /* 0x00000000003f7886 */ /* 0x000fe20000840000 */
[----:B------:R-:W-:Y:S01]  /*0950*/  ISETP.NE.AND P1, PT, R5, 0x3, PT ;  /* 0x000000030500780c */ /* 0x000fe20003f25270 */
[----:B------:R-:W0:Y:S02]  /*0960*/  FENCE.VIEW.ASYNC.S ;  /* 0x00000000000073c6 */ /* 0x000e240000000000 */
[----:B0-----:R0:W1:Y:S01]  /*0970*/  @!UP0 SYNCS.EXCH.64 URZ, [UR8+0x110], UR4 ;  /* 0x00011004083f85b2 */ /* 0x0010620008000100 */
[----:B------:R-:W-:-:S02]  /*0980*/  @P3 SHF.R.S32.HI R2, RZ, 0x1, R2 ;  /* 0x00000001ff023819 */ /* 0x000fc40000011402 */
[----:B------:R-:W-:Y:S02]  /*0990*/  ISETP.EQ.OR P1, PT, R5, RZ, !P1 ;  /* 0x000000ff0500720c */ /* 0x000fe40004f22670 */
[----:B------:R-:W-:Y:S02]  /*09a0*/  @P3 ISETP.NE.AND P5, PT, R2, R9, PT ;  /* 0x000000090200320c */ /* 0x000fe40003fa5270 */
[----:B------:R-:W-:Y:S02]  /*09b0*/  ISETP.LT.U32.AND P0, PT, R56, 0x4, !P0 ;  /* 0x000000043800780c */ /* 0x000fe40004701070 */
[----:B------:R-:W-:Y:S02]  /*09c0*/  ISETP.EQ.AND P1, PT, R10, RZ, P1 ;  /* 0x000000ff0a00720c */ /* 0x000fe40000f22270 */
[----:B------:R-:W-:Y:S02]  /*09d0*/  SEL R2, RZ, 0x1, !P0 ;  /* 0x00000001ff027807 */ /* 0x000fe40004000000 */
[----:B------:R-:W-:-:S02]  /*09e0*/  @P3 SEL R57, RZ, 0x1, P5 ;  /* 0x00000001ff393807 */ /* 0x000fc40002800000 */
[----:B------:R-:W-:Y:S01]  /*09f0*/  SEL R16, RZ, 0x1, !P1 ;  /* 0x00000001ff107807 */ /* 0x000fe20004800000 */
[----:B------:R0:W2:Y:S01]  /*0a00*/  @!UP1 SYNCS.EXCH.64 URZ, [UR8+0x118], UR4 ;  /* 0x00011804083f95b2 */ /* 0x0000a20008000100 */
[----:B------:R-:W-:Y:S01]  /*0a10*/  NOP ;  /* 0x0000000000007918 */ /* 0x000fe20000000000 */
[----:B------:R-:W-:Y:S02]  /*0a20*/  LOP3.LUT R57, R57, R2, RZ, 0xc0, !PT ;  /* 0x0000000239397212 */ /* 0x000fe400078ec0ff */
[----:B------:R-:W-:Y:S01]  /*0a30*/  SEL R16, R16, 0x2, P6 ;  /* 0x0000000210107807 */ /* 0x000fe20003000000 */
[----:B------:R0:W3:Y:S01]  /*0a40*/  @!UP2 SYNCS.EXCH.64 URZ, [UR9+0xf0], UR6 ;  /* 0x0000f006093fa5b2 */ /* 0x0000e20008000100 */
[----:B------:R0:W0:Y:S01]  /*0a50*/  @!UP3 SYNCS.EXCH.64 URZ, [UR9+0xf8], UR6 ;  /* 0x0000f806093fb5b2 */ /* 0x0000220008000100 */
[----:B------:R0:W0:Y:S01]  /*0a60*/  @!UP4 SYNCS.EXCH.64 URZ, [UR9+0x100], UR6 ;  /* 0x00010006093fc5b2 */ /* 0x0000220008000100 */
[----:B------:R0:W0:Y:S01]  /*0a70*/  @!UP5 SYNCS.EXCH.64 URZ, [UR9+0x108], UR6 ;  /* 0x00010806093fd5b2 */ /* 0x0000220008000100 */
[----:B------:R-:W-:Y:S01]  /*0a80*/  NOP ;  /* 0x0000000000007918 */ /* 0x000fe20000000000 */
[----:B-1--4-:R-:W-:Y:S05]  /*0a90*/  @!P2 BRA `(.L_x_4) ;  /* 0x000000000008a947 */ /* 0x012fea0003800000 */
[----:B0-23--:R-:W-:Y:S01]  /*0aa0*/  UCGABAR_ARV ;  /* 0x00000000000079c7 */ /* 0x00dfe20008000000 */
[----:B------:R-:W-:Y:S05]  /*0ab0*/  BRA `(.L_x_5) ;  /* 0x0000000000047947 */ /* 0x000fea0003800000 */
.L_x_4:
[----:B0-23--:R-:W-:Y:S01]  /*0ac0*/  NOP ;  /* 0x0000000000007918 */ /* 0x00dfe20000000000 */
.L_x_5:
[----:B------:R-:W-:Y:S01]  /*0ad0*/  ULDC.64 UR4, c[0x0][0x598] ;  /* 0x0001660000047ab9 */ /* 0x000fe20000000a00 */
[----:B------:R-:W-:Y:S01]  /*0ae0*/  ULDC.64 UR36, c[0x0][0x208] ;  /* 0x0000820000247ab9 */ /* 0x000fe20000000a00 */
[----:B------:R-:W-:-:S04]  /*0af0*/  ISETP.NE.U32.AND P0, PT, RZ, UR4, PT ;  /* 0x00000004ff007c0c */ /* 0x000fc8000bf05070 */
[----:B------:R-:W-:-:S13]  /*0b00*/  ISETP.NE.AND.EX P0, PT, RZ, UR5, PT, P0 ;  /* 0x00000005ff007c0c */ /* 0x000fda000bf05300 */
[----:B------:R-:W-:Y:S05]  /*0b10*/  @!P0 BRA `(.L_x_6) ;  /* 0x00000000001c8947 */ /* 0x000fea0003800000 */
[----:B------:R-:W0:Y:S02]  /*0b20*/  LDC.64 R8, c[0x0][0x598] ;  /* 0x00016600ff087b82 */ /* 0x000e240000000a00 */
[----:B0-----:R-:W2:Y:S02]  /*0b30*/  LDG.E.64 R8, desc[UR36][R8.64] ;  /* 0x0000002408087981 */ /* 0x001ea4000c1e1b00 */
[----:B--2---:R-:W-:-:S04]  /*0b40*/  ISETP.NE.U32.AND P0, PT, R8, RZ, PT ;  /* 0x000000ff0800720c */ /* 0x004fc80003f05070 */
[----:B------:R-:W-:-:S13]  /*0b50*/  ISETP.NE.AND.EX P0, PT, R9, RZ, PT, P0 ;  /* 0x000000ff0900720c */ /* 0x000fda0003f05300 */
[----:B------:R-:W-:Y:S05]  /*0b60*/  @!P0 BRA `(.L_x_6) ;  /* 0x0000000000088947 */ /* 0x000fea0003800000 */
[----:B------:R0:W5:Y:S01]  /*0b70*/  LD.E R58, desc[UR36][R8.64] ;  /* 0x00000024083a7980 */ /* 0x000162000c101900 */
[----:B------:R-:W-:Y:S05]  /*0b80*/  BRA `(.L_x_7) ;  /* 0x0000000000247947 */ /* 0x000fea0003800000 */
.L_x_6:
[----:B------:R-:W-:Y:S02]  /*0b90*/  ULDC.64 UR4, c[0x0][0x588] ;  /* 0x0001620000047ab9 */ /* 0x000fe40000000a00 */
[----:B------:R-:W-:-:S04]  /*0ba0*/  ISETP.NE.U32.AND P0, PT, RZ, UR4, PT ;  /* 0x00000004ff007c0c */ /* 0x000fc8000bf05070 */
[----:B------:R-:W-:-:S13]  /*0bb0*/  ISETP.NE.AND.EX P0, PT, RZ, UR5, PT, P0 ;  /* 0x00000005ff007c0c */ /* 0x000fda000bf05300 */
[----:B------:R-:W-:Y:S05]  /*0bc0*/  @!P0 BRA `(.L_x_8) ;  /* 0x00000000000c8947 */ /* 0x000fea0003800000 */
[----:B------:R-:W0:Y:S02]  /*0bd0*/  LDC.64 R58, c[0x0][0x588] ;  /* 0x00016200ff3a7b82 */ /* 0x000e240000000a00 */
[----:B0-----:R1:W5:Y:S01]  /*0be0*/  LDG.E R58, desc[UR36][R58.64] ;  /* 0x000000243a3a7981 */ /* 0x001362000c1e1900 */
[----:B------:R-:W-:Y:S05]  /*0bf0*/  BRA `(.L_x_7) ;  /* 0x0000000000087947 */ /* 0x000fea0003800000 */
.L_x_8:
[----:B------:R-:W-:Y:S02]  /*0c00*/  ULDC UR4, c[0x0][0x580] ;  /* 0x0001600000047ab9 */ /* 0x000fe40000000800 */
[----:B------:R-:W-:-:S07]  /*0c10*/  IMAD.U32 R58, RZ, RZ, UR4 ;  /* 0x00000004ff3a7e24 */ /* 0x000fce000f8e00ff */
.L_x_7:
[----:B------:R-:W-:Y:S02]  /*0c20*/  ULDC.64 UR4, c[0x0][0x5a0] ;  /* 0x0001680000047ab9 */ /* 0x000fe40000000a00 */
[----:B------:R-:W-:-:S04]  /*0c30*/  ISETP.NE.U32.AND P0, PT, RZ, UR4, PT ;  /* 0x00000004ff007c0c */ /* 0x000fc8000bf05070 */
[----:B------:R-:W-:-:S13]  /*0c40*/  ISETP.NE.AND.EX P0, PT, RZ, UR5, PT, P0 ;  /* 0x00000005ff007c0c */ /* 0x000fda000bf05300 */
[----:B------:R-:W-:Y:S05]  /*0c50*/  @!P0 BRA `(.L_x_9) ;  /* 0x00000000001c8947 */ /* 0x000fea0003800000 */
[----:B0-----:R-:W0:Y:S02]  /*0c60*/  LDC.64 R8, c[0x0][0x5a0] ;  /* 0x00016800ff087b82 */ /* 0x001e240000000a00 */
[----:B0-----:R-:W2:Y:S02]  /*0c70*/  LDG.E.64 R8, desc[UR36][R8.64] ;  /* 0x0000002408087981 */ /* 0x001ea4000c1e1b00 */
[----:B--2---:R-:W-:-:S04]  /*0c80*/  ISETP.NE.U32.AND P0, PT, R8, RZ, PT ;  /* 0x000000ff0800720c */ /* 0x004fc80003f05070 */
[----:B------:R-:W-:-:S13]  /*0c90*/  ISETP.NE.AND.EX P0, PT, R9, RZ, PT, P0 ;  /* 0x000000ff0900720c */ /* 0x000fda0003f05300 */
[----:B------:R-:W-:Y:S05]  /*0ca0*/  @!P0 BRA `(.L_x_9) ;  /* 0x0000000000088947 */ /* 0x000fea0003800000 */
[----:B-1----:R0:W5:Y:S01]  /*0cb0*/  LD.E R59, desc[UR36][R8.64] ;  /* 0x00000024083b7980 */ /* 0x002162000c101900 */
[----:B------:R-:W-:Y:S05]  /*0cc0*/  BRA `(.L_x_10) ;  /* 0x0000000000247947 */ /* 0x000fea0003800000 */
.L_x_9:
[----:B------:R-:W-:Y:S02]  /*0cd0*/  ULDC.64 UR4, c[0x0][0x590] ;  /* 0x0001640000047ab9 */ /* 0x000fe40000000a00 */
[----:B------:R-:W-:-:S04]  /*0ce0*/  ISETP.NE.U32.AND P0, PT, RZ, UR4, PT ;  /* 0x00000004ff007c0c */ /* 0x000fc8000bf05070 */
[----:B------:R-:W-:-:S13]  /*0cf0*/  ISETP.NE.AND.EX P0, PT, RZ, UR5, PT, P0 ;  /* 0x00000005ff007c0c */ /* 0x000fda000bf05300 */
[----:B------:R-:W-:Y:S05]  /*0d00*/  @!P0 BRA `(.L_x_11) ;  /* 0x00000000000c8947 */ /* 0x000fea0003800000 */
[----:B0-----:R-:W1:Y:S02]  /*0d10*/  LDC.64 R8, c[0x0][0x590] ;  /* 0x00016400ff087b82 */ /* 0x001e640000000a00 */
[----:B-1----:R1:W5:Y:S01]  /*0d20*/  LDG.E R59, desc[UR36][R8.64] ;  /* 0x00000024083b7981 */ /* 0x002362000c1e1900 */
[----:B------:R-:W-:Y:S05]  /*0d30*/  BRA `(.L_x_10) ;  /* 0x0000000000087947 */ /* 0x000fea0003800000 */
.L_x_11:
[----:B------:R-:W-:Y:S02]  /*0d40*/  ULDC UR4, c[0x0][0x584] ;  /* 0x0001610000047ab9 */ /* 0x000fe40000000800 */
[----:B-1----:R-:W-:-:S07]  /*0d50*/  IMAD.U32 R59, RZ, RZ, UR4 ;  /* 0x00000004ff3b7e24 */ /* 0x002fce000f8e00ff */
.L_x_10:
[----:B------:R-:W2:Y:S01]  /*0d60*/  LDC R2, c[0x0][0x65c] ;  /* 0x00019700ff027b82 */ /* 0x000ea20000000800 */
[----:B------:R-:W-:Y:S01]  /*0d70*/  ULDC UR6, c[0x0][0x28c] ;  /* 0x0000a30000067ab9 */ /* 0x000fe20000000800 */
[----:B------:R-:W-:Y:S01]  /*0d80*/  ISETP.NE.AND P0, PT, R10, 0x2, PT ;  /* 0x000000020a00780c */ /* 0x000fe20003f05270 */
[----:B------:R-:W-:Y:S01]  /*0d90*/  UIADD3 UR6, UR6, 0x7f, URZ ;  /* 0x0000007f06067890 */ /* 0x000fe2000fffe03f */
[----:B01----:R-:W-:Y:S01]  /*0da0*/  IMAD.U32 R8, RZ, RZ, UR12 ;  /* 0x0000000cff087e24 */ /* 0x003fe2000f8e00ff */
[----:B------:R-:W-:Y:S01]  /*0db0*/  UMOV UR38, URZ ;  /* 0x0000003f00267c82 */ /* 0x000fe20008000000 */
[----:B------:R-:W-:Y:S01]  /*0dc0*/  IMAD.MOV.U32 R9, RZ, RZ, RZ ;  /* 0x000000ffff097224 */ /* 0x000fe200078e00ff */
[----:B------:R-:W-:Y:S01]  /*0dd0*/  USHF.R.S32.HI UR7, URZ, 0x1f, UR6 ;  /* 0x0000001f3f077899 */ /* 0x000fe20008011406 */
[----:B------:R-:W-:Y:S01]  /*0de0*/  UMOV UR39, URZ ;  /* 0x0000003f00277c82 */ /* 0x000fe20008000000 */
[----:B------:R-:W-:Y:S02]  /*0df0*/  ULDC.64 UR8, c[0x0][0x650] ;  /* 0x0001940000087ab9 */ /* 0x000fe40000000a00 */
[----:B------:R-:W-:-:S04]  /*0e00*/  ULEA.HI UR7, UR7, UR6, URZ, 0x7 ;  /* 0x0000000607077291 */ /* 0x000fc8000f8f383f */
[----:B------:R-:W-:Y:S01]  /*0e10*/  USHF.R.S32.HI UR40, URZ, 0x7, UR7 ;  /* 0x000000073f287899 */ /* 0x000fe20008011407 */
[----:B--2---:R-:W-:-:S13]  /*0e20*/  ISETP.NE.AND P1, PT, R2, 0x1, PT ;  /* 0x000000010200780c */ /* 0x004fda0003f25270 */
[----:B------:R-:W0:Y:S01]  /*0e30*/  @P1 LDC R19, c[0x0][0x10] ;  /* 0x00000400ff131b82 */ /* 0x000e220000000800 */
[----:B------:R-:W-:Y:S02]  /*0e40*/  @P1 IMAD.MOV.U32 R7, RZ, RZ, RZ ;  /* 0x000000ffff071224 */ /* 0x000fe400078e00ff */
[----:B------:R-:W-:-:S05]  /*0e50*/  @P1 IMAD.MOV.U32 R17, RZ, RZ, RZ ;  /* 0x000000ffff111224 */ /* 0x000fca00078e00ff */
[----:B------:R-:W1:Y:S01]  /*0e60*/  @!P1 LDC R11, c[0x0][0xc] ;  /* 0x00000300ff0b9b82 */ /* 0x000e620000000800 */
[----:B------:R-:W-:Y:S01]  /*0e70*/  ULDC UR4, c[0x0][0xc] ;  /* 0x0000030000047ab9 */ /* 0x000fe20000000800 */
[----:B------:R-:W-:Y:S02]  /*0e80*/  ULDC UR5, c[0x0][0x10] ;  /* 0x0000040000057ab9 */ /* 0x000fe40000000800 */
[----:B------:R-:W-:-:S04]  /*0e90*/  UIMAD.WIDE.U32 UR4, UR4, UR5, URZ ;  /* 0x00000005040472a5 */ /* 0x000fc8000f8e003f */
[----:B------:R-:W2:Y:S01]  /*0ea0*/  LDC R2, c[0x0][0x14] ;  /* 0x00000500ff027b82 */ /* 0x000ea20000000800 */
[----:B0-----:R-:W-:-:S04]  /*0eb0*/  @P1 IMAD.WIDE.U32 R18, R19, UR12, R6 ;  /* 0x0000000c13121c25 */ /* 0x001fc8000f8e0006 */
[----:B------:R-:W-:Y:S02]  /*0ec0*/  @P1 IMAD.IADD R17, R19, 0x1, R17 ;  /* 0x0000000113111824 */ /* 0x000fe400078e0211 */
[----:B-1----:R-:W-:-:S04]  /*0ed0*/  @!P1 IMAD.WIDE.U32 R8, R6, R11, R8 ;  /* 0x0000000b06089225 */ /* 0x002fc800078e0008 */
[----:B------:R-:W-:Y:S02]  /*0ee0*/  @!P1 IMAD.MOV.U32 R18, RZ, RZ, R8 ;  /* 0x000000ffff129224 */ /* 0x000fe400078e0008 */
[----:B------:R-:W-:Y:S02]  /*0ef0*/  @!P1 IMAD.MOV.U32 R17, RZ, RZ, R9 ;  /* 0x000000ffff119224 */ /* 0x000fe400078e0009 */
[----:B--2---:R-:W-:-:S04]  /*0f00*/  IMAD.WIDE.U32 R12, R2, UR4, RZ ;  /* 0x00000004020c7c25 */ /* 0x004fc8000f8e00ff */
[----:B------:R-:W-:Y:S01]  /*0f10*/  IMAD R23, R2, UR5, RZ ;  /* 0x0000000502177c24 */ /* 0x000fe2000f8e02ff */
[----:B------:R0:W-:Y:S03]  /*0f20*/  STL.64 [R1], R12 ;  /* 0x0000000c01007387 */ /* 0x0001e60000100a00 */
[----:B------:R-:W-:Y:S01]  /*0f30*/  IMAD.IADD R23, R13, 0x1, R23 ;  /* 0x000000010d177824 */ /* 0x000fe200078e0217 */
[----:B------:R-:W-:Y:S06]  /*0f40*/  @P0 BRA `(.L_x_12) ;  /* 0x0000000000240947 */ /* 0x000fec0003800000 */
[----:B------:R-:W-:Y:S01]  /*0f50*/  USHF.R.U32.HI UR4, URZ, 0x1, UR40 ;  /* 0x000000013f047899 */ /* 0x000fe20008011628 */
[----:B------:R-:W-:Y:S01]  /*0f60*/  IADD3 R18, P0, R18, R12, RZ ;  /* 0x0000000c12127210 */ /* 0x000fe20007f1e0ff */
[----:B------:R-:W-:Y:S02]  /*0f70*/  UISETP.GE.U32.AND UP0, UPT, UR40, 0xe, UPT ;  /* 0x0000000e2800788c */ /* 0x000fe4000bf06070 */
[----:B------:R-:W-:Y:S02]  /*0f80*/  UIMAD.WIDE.U32 UR4, UR4, -0x6db6db6d, URZ ;  /* 0x92492493040478a5 */ /* 0x000fe4000f8e003f */
[----:B------:R-:W-:Y:S01]  /*0f90*/  IMAD.X R17, R23, 0x1, R17, P0 ;  /* 0x0000000117117824 */ /* 0x000fe200000e0611 */
[----:B------:R-:W-:Y:S01]  /*0fa0*/  UMOV UR39, URZ ;  /* 0x0000003f00277c82 */ /* 0x000fe20008000000 */
[----:B------:R-:W-:-:S04]  /*0fb0*/  USHF.R.U32.HI UR4, URZ, 0x2, UR5 ;  /* 0x000000023f047899 */ /* 0x000fc80008011605 */
[----:B------:R-:W-:Y:S02]  /*0fc0*/  UIMAD UR38, UR4, -0xe, UR40 ;  /* 0xfffffff2042678a4 */ /* 0x000fe4000f8e0228 */
[----:B------:R-:W-:-:S12]  /*0fd0*/  @UP0 ULOP3.LUT UR39, UR4, 0x1, URZ, 0xc0, !UPT ;  /* 0x0000000104270892 */ /* 0x000fd8000f8ec03f */
.L_x_12:
[----:B------:R-:W-:Y:S01]  /*0fe0*/  ISETP.GE.U32.AND P0, PT, R18, UR8, PT ;  /* 0x0000000812007c0c */ /* 0x000fe2000bf06070 */
[----:B------:R-:W-:Y:S01]  /*0ff0*/  IMAD.MOV.U32 R19, RZ, RZ, -0x1 ;  /* 0xffffffffff137424 */ /* 0x000fe200078e00ff */
[----:B------:R-:W-:Y:S01]  /*1000*/  PRMT R8, RZ, 0x7610, R8 ;  /* 0x00007610ff087816 */ /* 0x000fe20000000008 */
[----:B------:R-:W-:Y:S01]  /*1010*/  IMAD.MOV.U32 R22, RZ, RZ, -0x1 ;  /* 0xffffffffff167424 */ /* 0x000fe200078e00ff */
[----:B------:R-:W-:Y:S01]  /*1020*/  ISETP.GE.U32.AND.EX P0, PT, R17, UR9, PT, P0 ;  /* 0x0000000911007c0c */ /* 0x000fe2000bf06100 */
[----:B------:R-:W-:-:S12]  /*1030*/  IMAD.MOV.U32 R2, RZ, RZ, -0x1 ;  /* 0xffffffffff027424 */ /* 0x000fd800078e00ff */
[----:B------:R-:W-:Y:S05]  /*1040*/  @P0 BRA `(.L_x_13) ;  /* 0x00000004002c0947 */ /* 0x000fea0003800000 */
[----:B------:R-:W1:Y:S01]  /*1050*/  LDC.64 R26, c[0x0][0x628] ;  /* 0x00018a00ff1a7b82 */ /* 0x000e620000000a00 */
[----:B------:R-:W-:Y:S02]  /*1060*/  IMAD.MOV.U32 R8, RZ, RZ, R18 ;  /* 0x000000ffff087224 */ /* 0x000fe400078e0012 */
[----:B------:R-:W-:-:S05]  /*1070*/  IMAD.MOV.U32 R9, RZ, RZ, R17 ;  /* 0x000000ffff097224 */ /* 0x000fca00078e0011 */
[----:B------:R-:W2:Y:S08]  /*1080*/  LDC R2, c[0x0][0x630] ;  /* 0x00018c00ff027b82 */ /* 0x000eb00000000800 */
[----:B------:R-:W3:Y:S01]  /*1090*/  LDC.64 R28, c[0x0][0x620] ;  /* 0x00018800ff1c7b82 */ /* 0x000ee20000000a00 */
[----:B-1----:R-:W-:-:S04]  /*10a0*/  ISETP.NE.U32.AND P0, PT, R26, RZ, PT ;  /* 0x000000ff1a00720c */ /* 0x002fc80003f05070 */
[----:B------:R-:W-:-:S13]  /*10b0*/  ISETP.NE.AND.EX P0, PT, R27, RZ, PT, P0 ;  /* 0x000000ff1b00720c */ /* 0x000fda0003f05300 */
[----:B--23--:R-:W-:Y:S05]  /*10c0*/  @!P0 BRA `(.L_x_14) ;  /* 0x0000000000288947 */ /* 0x00cfea0003800000 */
[----:B0-----:R-:W0:Y:S02]  /*10d0*/  LDC R13, c[0x0][0x634] ;  /* 0x00018d00ff0d7b82 */ /* 0x001e240000000800 */
[----:B0-----:R-:W-:-:S05]  /*10e0*/  IADD3 R13, P0, R18, R13, RZ ;  /* 0x0000000d120d7210 */ /* 0x001fca0007f1e0ff */
[----:B------:R-:W-:-:S04]  /*10f0*/  IMAD.X R15, RZ, RZ, R17, P0 ;  /* 0x000000ffff0f7224 */ /* 0x000fc800000e0611 */
[----:B------:R-:W-:-:S04]  /*1100*/  IMAD.WIDE.U32 R8, R15, R26, RZ ;  /* 0x0000001a0f087225 */ /* 0x000fc800078e00ff */
[----:B------:R-:W-:-:S04]  /*1110*/  IMAD.WIDE.U32 R10, P0, R13, R27, R8 ;  /* 0x0000001b0d0a7225 */ /* 0x000fc80007800008 */
[----:B------:R-:W-:-:S04]  /*1120*/  IMAD.WIDE.U32 R8, R13, R26, RZ ;  /* 0x0000001a0d087225 */ /* 0x000fc800078e00ff */
[----:B------:R-:W-:Y:S01]  /*1130*/  IMAD.X R13, RZ, RZ, RZ, P0 ;  /* 0x000000ffff0d7224 */ /* 0x000fe200000e06ff */
[----:B------:R-:W-:Y:S01]  /*1140*/  IADD3 RZ, P0, R9, R10, RZ ;  /* 0x0000000a09ff7210 */ /* 0x000fe20007f1e0ff */
[----:B------:R-:W-:-:S04]  /*1150*/  IMAD.MOV.U32 R12, RZ, RZ, R11 ;  /* 0x000000ffff0c7224 */ /* 0x000fc800078e000b */
[----:B------:R-:W-:-:S08]  /*1160*/  IMAD.WIDE.U32.X R8, R15, R27, R12, P0 ;  /* 0x0000001b0f087225 */ /* 0x000fd000000e040c */
.L_x_14:
[----:B------:R-:W1:Y:S01]  /*1170*/  LDC.64 R32, c[0x0][0x640] ;  /* 0x00019000ff207b82 */ /* 0x000e620000000a00 */
[-C--:B------:R-:W-:Y:S01]  /*1180*/  SHF.R.U64 R30, R8, R2.reuse, R9 ;  /* 0x00000002081e7219 */ /* 0x080fe20000001209 */
[----:B------:R-:W-:Y:S01]  /*1190*/  IMAD.MOV.U32 R19, RZ, RZ, R17 ;  /* 0x000000ffff137224 */ /* 0x000fe200078e0011 */
[----:B------:R-:W-:Y:S01]  /*11a0*/  SHF.R.U32.HI R2, RZ, R2, R9 ;  /* 0x00000002ff027219 */ /* 0x000fe20000011609 */
[----:B------:R-:W-:Y:S01]  /*11b0*/  IMAD.MOV.U32 R26, RZ, RZ, 0x1 ;  /* 0x00000001ff1a7424 */ /* 0x000fe200078e00ff */
[----:B------:R-:W-:-:S03]  /*11c0*/  IADD3 R11, P0, RZ, -R30, RZ ;  /* 0x8000001eff0b7210 */ /* 0x000fc60007f1e0ff */
[----:B------:R-:W2:Y:S02]  /*11d0*/  LDC R10, c[0x0][0x618] ;  /* 0x00018600ff0a7b82 */ /* 0x000ea40000000800 */
[----:B------:R-:W-:-:S04]  /*11e0*/  IMAD.X R9, RZ, RZ, ~R2, P0 ;  /* 0x000000ffff097224 */ /* 0x000fc800000e0e02 */
[-C--:B------:R-:W-:Y:S02]  /*11f0*/  IMAD R2, R9, R28.reuse, RZ ;  /* 0x0000001c09027224 */ /* 0x080fe400078e02ff */
[----:B0-----:R-:W0:Y:S01]  /*1200*/  LDC R13, c[0x0][0x608] ;  /* 0x00018200ff0d7b82 */ /* 0x001e220000000800 */
[----:B------:R-:W-:-:S04]  /*1210*/  IMAD.WIDE.U32 R8, R11, R28, R18 ;  /* 0x0000001c0b087225 */ /* 0x000fc800078e0012 */
[----:B------:R-:W-:Y:S02]  /*1220*/  IMAD R11, R11, R29, R2 ;  /* 0x0000001d0b0b7224 */ /* 0x000fe400078e0202 */
[----:B------:R-:W-:Y:S01]  /*1230*/  IMAD.MOV.U32 R2, RZ, RZ, -0x1 ;  /* 0xffffffffff027424 */ /* 0x000fe200078e00ff */
[----:B------:R-:W3:Y:S01]  /*1240*/  LDC R31, c[0x0][0x658] ;  /* 0x00019600ff1f7b82 */ /* 0x000ee20000000800 */
[----:B------:R-:W-:Y:S01]  /*1250*/  IMAD.IADD R9, R9, 0x1, R11 ;  /* 0x0000000109097824 */ /* 0x000fe200078e020b */
[----:B-1----:R-:W-:-:S04]  /*1260*/  ISETP.NE.U32.AND P0, PT, R32, RZ, PT ;  /* 0x000000ff2000720c */ /* 0x002fc80003f05070 */
[----:B------:R-:W-:Y:S02]  /*1270*/  ISETP.NE.AND.EX P0, PT, R33, RZ, PT, P0 ;  /* 0x000000ff2100720c */ /* 0x000fe40003f05300 */
[----:B------:R-:W1:Y:S01]  /*1280*/  LDC R29, c[0x0][0x600] ;  /* 0x00018000ff1d7b82 */ /* 0x000e620000000800 */
[-CC-:B--2---:R-:W-:Y:S02]  /*1290*/  SHF.R.U64 R27, R8, R10.reuse, R9.reuse ;  /* 0x0000000a081b7219 */ /* 0x184fe40000001209 */
[----:B------:R-:W-:-:S05]  /*12a0*/  SHF.R.U32.HI R8, RZ, R10, R9 ;  /* 0x0000000aff087219 */ /* 0x000fca0000011609 */
[----:B------:R-:W2:Y:S01]  /*12b0*/  LDC R22, c[0x0][0x648] ;  /* 0x00019200ff167b82 */ /* 0x000ea20000000800 */
[-CC-:B0-----:R-:W-:Y:S02]  /*12c0*/  SHF.R.U64 R34, R27, R13.reuse, R8.reuse ;  /* 0x0000000d1b227219 */ /* 0x181fe40000001208 */
[----:B------:R-:W-:-:S05]  /*12d0*/  SHF.R.U32.HI R8, RZ, R13, R8 ;  /* 0x0000000dff087219 */ /* 0x000fca0000011608 */
[----:B------:R-:W0:Y:S01]  /*12e0*/  LDC R24, c[0x0][0x638] ;  /* 0x00018e00ff187b82 */ /* 0x000e220000000800 */
[-CC-:B---3--:R-:W-:Y:S02]  /*12f0*/  SHF.R.U64 R36, R34, R31.reuse, R8.reuse ;  /* 0x0000001f22247219 */ /* 0x188fe40000001208 */
[-C--:B------:R-:W-:Y:S02]  /*1300*/  SHF.L.U32 R2, R2, R31.reuse, RZ ;  /* 0x0000001f02027219 */ /* 0x080fe400000006ff */
[----:B------:R-:W-:Y:S01]  /*1310*/  SHF.R.U32.HI R9, RZ, R31, R8 ;  /* 0x0000001fff097219 */ /* 0x000fe20000011608 */
[----:B------:R-:W-:Y:S01]  /*1320*/  IMAD.MOV.U32 R8, RZ, RZ, R36 ;  /* 0x000000ffff087224 */ /* 0x000fe200078e0024 */
[----:B------:R-:W-:Y:S01]  /*1330*/  LOP3.LUT R15, RZ, R2, RZ, 0x33, !PT ;  /* 0x00000002ff0f7212 */ /* 0x000fe200078e33ff */
[----:B------:R-:W3:Y:S01]  /*1340*/  LDC R28, c[0x0][0x610] ;  /* 0x00018400ff1c7b82 */ /* 0x000ee20000000800 */
[----:B------:R-:W-:Y:S05]  /*1350*/  @!P0 BRA `(.L_x_15) ;  /* 0x0000000000288947 */ /* 0x000fea0003800000 */
[----:B------:R-:W4:Y:S02]  /*1360*/  LDC R13, c[0x0][0x64c] ;  /* 0x00019300ff0d7b82 */ /* 0x000f240000000800 */
[----:B----4-:R-:W-:-:S05]  /*1370*/  IADD3 R13, P0, R36, R13, RZ ;  /* 0x0000000d240d7210 */ /* 0x010fca0007f1e0ff */
        /* <DEDUP_REMOVED lines=8> */
.L_x_15:
[----:B--2---:R-:W-:Y:S01]  /*1400*/  SHF.R.U64 R7, R8, R22, R9 ;  /* 0x0000001608077219 */ /* 0x004fe20000001209 */
[----:B-1----:R-:W-:Y:S01]  /*1410*/  VIADD R8, R29, 0xffffffff ;  /* 0xffffffff1d087836 */ /* 0x002fe20000000000 */
[----:B------:R-:W-:Y:S01]  /*1420*/  SHF.L.U32 R2, R26, R31, RZ ;  /* 0x0000001f1a027219 */ /* 0x000fe200000006ff */
[----:B------:R-:W-:Y:S01]  /*1430*/  @P1 IMAD R21, R25, R20, R6 ;  /* 0x0000001419151224 */ /* 0x000fe200078e0206 */
[----:B------:R-:W-:Y:S01]  /*1440*/  LOP3.LUT R15, R34, R15, RZ, 0xc0, !PT ;  /* 0x0000000f220f7212 */ /* 0x000fe200078ec0ff */
[----:B------:R-:W-:Y:S01]  /*1450*/  IMAD.MOV R9, RZ, RZ, -R7 ;  /* 0x000000ffff097224 */ /* 0x000fe200078e0a07 */
[----:B------:R-:W-:-:S03]  /*1460*/  LOP3.LUT R8, R27, R8, RZ, 0xc0, !PT ;  /* 0x000000081b087212 */ /* 0x000fc600078ec0ff */
[----:B------:R-:W-:Y:S02]  /*1470*/  IMAD R6, R2, R7, R15 ;  /* 0x0000000702067224 */ /* 0x000fe400078e020f */
[----:B0-----:R-:W-:Y:S02]  /*1480*/  IMAD R2, R9, R24, R36 ;  /* 0x0000001809027224 */ /* 0x001fe400078e0224 */
[----:B---3--:R-:W-:Y:S02]  /*1490*/  IMAD R19, R6, R28, R21 ;  /* 0x0000001c06137224 */ /* 0x008fe400078e0215 */
[----:B------:R-:W-:Y:S02]  /*14a0*/  IMAD R2, R2, R29, R8 ;  /* 0x0000001d02027224 */ /* 0x000fe400078e0208 */
[----:B------:R-:W-:-:S03]  /*14b0*/  IMAD.MOV.U32 R6, RZ, RZ, 0x1 ;  /* 0x00000001ff067424 */ /* 0x000fc600078e00ff */
[----:B------:R-:W-:Y:S02]  /*14c0*/  SEL R22, R2, R19, !P1 ;  /* 0x0000001302167207 */ /* 0x000fe40004800000 */
[----:B------:R-:W-:Y:S01]  /*14d0*/  SEL R19, R19, R2, !P1 ;  /* 0x0000000213137207 */ /* 0x000fe20004800000 */
[----:B------:R-:W-:Y:S01]  /*14e0*/  IMAD.MOV.U32 R2, RZ, RZ, R30 ;  /* 0x000000ffff027224 */ /* 0x000fe200078e001e */
[----:B------:R-:W-:-:S07]  /*14f0*/  PRMT R8, R6, 0x7610, R8 ;  /* 0x0000761006087816 */ /* 0x000fce0000000008 */
.L_x_13:
[----:B------:R-:W-:Y:S05]  /*1500*/  @!P2 BRA `(.L_x_16) ;  /* 0x00000000000ca947 */ /* 0x000fea0003800000 */
[----:B------:R-:W-:Y:S01]  /*1510*/  UCGABAR_WAIT ;  /* 0x0000000000007dc7 */ /* 0x000fe20008000000 */
[----:B------:R-:W-:Y:S01]  /*1520*/  CCTL.IVALL ;  /* 0x00000000ff00798f */ /* 0x000fe20002000000 */
[----:B------:R-:W-:Y:S05]  /*1530*/  BRA `(.L_x_17) ;  /* 0x0000000000047947 */ /* 0x000fea0003800000 */
.L_x_16:
[----:B------:R-:W-:Y:S06]  /*1540*/  BAR.SYNC.DEFER_BLOCKING 0x0 ;  /* 0x0000000000007b1d */ /* 0x000fec0000010000 */
.L_x_17:
[----:B------:R-:W-:Y:S05]  /*1550*/  @!P4 BRA `(.L_x_18) ;  /* 0x00000030009cc947 */ /* 0x000fea0003800000 */
[----:B------:R-:W-:-:S13]  /*1560*/  ISETP.GT.U32.AND P0, PT, R35, 0x1, PT ;  /* 0x000000012300780c */ /* 0x000fda0003f04070 */
[----:B------:R-:W-:Y:S05]  /*1570*/  @P0 EXIT ;  /* 0x000000000000094d */ /* 0x000fea0003800000 */
.L_x_19:
[----:B------:R-:W-:-:S08]  /*1580*/  NOP ;  /* 0x0000000000007918 */ /* 0x000fd00000000000 */
[----:B------:R-:W1:Y:S02]  /*1590*/  USETMAXREG.TRY_ALLOC.CTAPOOL UP0, 0xe8 ;  /* 0x000000e8000079c8 */ /* 0x000e640008000600 */
[----:B-1----:R-:W-:-:S13]  /*15a0*/  PLOP3.LUT P0, PT, PT, PT, UP0, 0x80, 0x0 ;  /* 0x000000000000781c */ /* 0x002fda0003f0f008 */
[----:B------:R-:W-:Y:S05]  /*15b0*/  @!P0 BRA `(.L_x_19) ;  /* 0xfffffffc00f08947 */ /* 0x000fea000383ffff */
[----:B------:R-:W-:-:S13]  /*15c0*/  LOP3.LUT P0, RZ, R8, 0xff, RZ, 0xc0, !PT ;  /* 0x000000ff08ff7812 */ /* 0x000fda000780c0ff */
[----:B------:R-:W-:Y:S05]  /*15d0*/  @!P0 EXIT ;  /* 0x000000000000894d */ /* 0x000fea0003800000 */
[----:B------:R-:W1:Y:S01]  /*15e0*/  S2UR UR4, SR_CgaCtaId ;  /* 0x00000000000479c3 */ /* 0x000e620000008800 */
[----:B------:R-:W-:Y:S01]  /*15f0*/  VIADD R14, R14, 0xffffffff ;  /* 0xffffffff0e0e7836 */ /* 0x000fe20000000000 */
[CC--:B------:R-:W-:Y:S01]  /*1600*/  LEA.HI R4, R0.reuse, R3.reuse, RZ, 0x2 ;  /* 0x0000000300047211 */ /* 0x0c0fe200078f10ff */
[----:B------:R-:W-:Y:S01]  /*1610*/  UMOV UR41, 0x400 ;  /* 0x0000040000297882 */ /* 0x000fe20000000000 */
[----:B------:R-:W-:Y:S01]  /*1620*/  LEA.HI R0, R0, R3, RZ, 0x5 ;  /* 0x0000000300007211 */ /* 0x000fe200078f28ff */
[----:B------:R-:W-:Y:S01]  /*1630*/  UISETP.LT.AND UP0, UPT, UR40, 0x1, UPT ;  /* 0x000000012800788c */ /* 0x000fe2000bf01270 */
[----:B------:R-:W-:Y:S01]  /*1640*/  R2UR UR42, R14 ;  /* 0x000000000e2a72ca */ /* 0x000fe200000e0000 */
[----:B------:R-:W-:Y:S01]  /*1650*/  ULDC UR6, c[0x0][0x284] ;  /* 0x0000a10000067ab9 */ /* 0x000fe20000000800 */
[--C-:B------:R-:W-:Y:S01]  /*1660*/  SHF.R.S32.HI R60, RZ, 0x2, R4.reuse ;  /* 0x00000002ff3c7819 */ /* 0x100fe20000011404 */
[----:B------:R-:W-:Y:S01]  /*1670*/  USEL UR43, UR40, 0x1, UP0 ;  /* 0x00000001282b7887 */ /* 0x000fe20008000000 */
[----:B------:R-:W-:Y:S01]  /*1680*/  SHF.R.S32.HI R5, RZ, 0x1f, R4 ;  /* 0x0000001fff057819 */ /* 0x000fe20000011404 */
[----:B------:R-:W-:Y:S01]  /*1690*/  USHF.L.U32 UR46, UR40, 0x1, URZ ;  /* 0x00000001282e7899 */ /* 0x000fe2000800063f */
[----:B------:R-:W-:Y:S01]  /*16a0*/  LOP3.LUT R62, R4, 0xfffffffc, RZ, 0xc0, !PT ;  /* 0xfffffffc043e7812 */ /* 0x000fe200078ec0ff */
[----:B------:R-:W-:Y:S01]  /*16b0*/  UIADD3 UR43, -UR43, UR40, URZ ;  /* 0x000000282b2b7290 */ /* 0x000fe2000fffe13f */
[----:B------:R-:W-:-:S02]  /*16c0*/  LEA.HI R5, R5, R60, RZ, 0x3 ;  /* 0x0000003c05057211 */ /* 0x000fc400078f18ff */
[----:B------:R-:W-:Y:S01]  /*16d0*/  ISETP.NE.AND P0, PT, R14, RZ, PT ;  /* 0x000000ff0e00720c */ /* 0x000fe20003f05270 */
[----:B------:R-:W-:Y:S01]  /*16e0*/  IMAD.IADD R62, R3, 0x1, -R62 ;  /* 0x00000001033e7824 */ /* 0x000fe200078e0a3e */
[----:B------:R-:W-:Y:S01]  /*16f0*/  LOP3.LUT R5, R5, 0xfffffff8, RZ, 0xc0, !PT ;  /* 0xfffffff805057812 */ /* 0x000fe200078ec0ff */
[----:B------:R-:W-:Y:S01]  /*1700*/  USHF.L.U32 UR42, UR42, 0x3, URZ ;  /* 0x000000032a2a7899 */ /* 0x000fe2000800063f */
[----:B------:R-:W-:-:S03]  /*1710*/  SEL R69, RZ, 0x1, P0 ;  /* 0x00000001ff457807 */ /* 0x000fc60000000000 */
[----:B------:R-:W-:Y:S01]  /*1720*/  IMAD.IADD R60, R60, 0x1, -R5 ;  /* 0x000000013c3c7824 */ /* 0x000fe200078e0a05 */
[----:B-1----:R-:W-:Y:S01]  /*1730*/  ULEA UR41, UR4, UR41, 0x18 ;  /* 0x0000002904297291 */ /* 0x002fe2000f8ec03f */
[----:B------:R-:W-:Y:S01]  /*1740*/  SHF.R.S32.HI R5, RZ, 0x5, R0 ;  /* 0x00000005ff057819 */ /* 0x000fe20000011400 */
[----:B------:R-:W-:Y:S02]  /*1750*/  IMAD.U32 R64, RZ, RZ, UR42 ;  /* 0x0000002aff407e24 */ /* 0x000fe4000f8e00ff */
[----:B------:R-:W-:Y:S01]  /*1760*/  UIADD3 UR47, UR41, 0xf0, URZ ;  /* 0x000000f0292f7890 */ /* 0x000fe2000fffe03f */
[--C-:B------:R-:W-:Y:S01]  /*1770*/  SHF.R.S32.HI R61, RZ, 0x1f, R60.reuse ;  /* 0x0000001fff3d7819 */ /* 0x100fe2000001143c */
[----:B------:R-:W-:Y:S01]  /*1780*/  UIADD3 UR4, UR41, 0x200, URZ ;  /* 0x0000020029047890 */ /* 0x000fe2000fffe03f */
[C-C-:B------:R-:W-:Y:S01]  /*1790*/  IMAD R67, R5.reuse, -0x10, -R60.reuse ;  /* 0xfffffff005437824 */ /* 0x140fe200078e0a3c */
[----:B------:R-:W-:Y:S01]  /*17a0*/  UIADD3 UR5, UR41, 0x1c200, URZ ;  /* 0x0001c20029057890 */ /* 0x000fe2000fffe03f */
[C---:B------:R-:W-:Y:S01]  /*17b0*/  LOP3.LUT R66, R64.reuse, 0x8, RZ, 0xc0, !PT ;  /* 0x0000000840427812 */ /* 0x040fe200078ec0ff */
[----:B------:R-:W-:Y:S01]  /*17c0*/  USHF.R.U32.HI UR4, URZ, 0x4, UR4 ;  /* 0x000000043f047899 */ /* 0x000fe20008011604 */
[----:B------:R-:W-:Y:S01]  /*17d0*/  IMAD.U32 R63, RZ, RZ, UR47 ;  /* 0x0000002fff3f7e24 */ /* 0x000fe2000f8e00ff */
[----:B------:R-:W-:Y:S01]  /*17e0*/  USHF.R.U32.HI UR5, URZ, 0x4, UR5 ;  /* 0x000000043f057899 */ /* 0x000fe20008011605 */
[----:B------:R-:W-:Y:S01]  /*17f0*/  IMAD.WIDE R60, R5, 0x10, R60 ;  /* 0x00000010053c7825 */ /* 0x000fe200078e023c */
[----:B------:R-:W-:Y:S01]  /*1800*/  ULOP3.LUT UR4, UR4, 0x3fff, URZ, 0xc0, !UPT ;  /* 0x00003fff04047892 */ /* 0x000fe2000f8ec03f */
[----:B------:R-:W-:Y:S01]  /*1810*/  LOP3.LUT R64, R64, 0x8, RZ, 0xc, !PT ;  /* 0x0000000840407812 */ /* 0x000fe200078e0cff */
[----:B------:R-:W-:Y:S01]  /*1820*/  ULOP3.LUT UR5, UR5, 0x3fff, URZ, 0xc0, !UPT ;  /* 0x00003fff05057892 */ /* 0x000fe2000f8ec03f */
[----:B------:R-:W-:Y:S01]  /*1830*/  VIADD R65, R63, UR42 ;  /* 0x0000002a3f417c36 */ /* 0x000fe20008000000 */
[----:B------:R-:W-:Y:S01]  /*1840*/  LOP3.LUT R66, R66, 0x18, RZ, 0x3c, !PT ;  /* 0x0000001842427812 */ /* 0x000fe200078e3cff */
[----:B------:R-:W-:Y:S01]  /*1850*/  VIADD R67, R67, UR6 ;  /* 0x0000000643437c36 */ /* 0x000fe20008000000 */
[----:B------:R-:W-:-:S02]  /*1860*/  ULOP3.LUT UR44, UR4, 0x10000, URZ, 0xfc, !UPT ;  /* 0x00010000042c7892 */ /* 0x000fc4000f8efc3f */
[----:B------:R-:W-:-:S12]  /*1870*/  ULOP3.LUT UR45, UR5, 0x10000, URZ, 0xfc, !UPT ;  /* 0x00010000052d7892 */ /* 0x000fd8000f8efc3f */
.L_x_109:
[----:B------:R-:W-:Y:S01]  /*1880*/  SHF.L.U32 R0, R69, 0x1f, RZ ;  /* 0x0000001f45007819 */ /* 0x000fe200000006ff */
[----:B------:R-:W-:Y:S02]  /*1890*/  ULDC UR4, c[0x0][0x28c] ;  /* 0x0000a30000047ab9 */ /* 0x000fe40000000800 */
[----:B------:R-:W-:Y:S01]  /*18a0*/  ISETP.LT.AND P1, PT, RZ, UR4, PT ;  /* 0x00000004ff007c0c */ /* 0x000fe2000bf21270 */
[----:B-1----:R-:W1:Y:S02]  /*18b0*/  SYNCS.PHASECHK.TRANS64.TRYWAIT P0, [R63+UR42], R0 ;  /* 0x000000003f0075a7 */ /* 0x002e64000800016a */
[----:B-1-34-:R-:W-:Y:S10]  /*18c0*/  @!P0 BRA `(.L_x_20) ;  /* 0x00000044007c8947 */ /* 0x01aff40003800000 */
.L_x_141:
[----:B------:R-:W-:Y:S05]  /*18d0*/  @P1 BRA `(.L_x_21) ;  /* 0x0000000000401947 */ /* 0x000fea0003800000 */
[----:B-1----:R-:W-:Y:S01]  /*18e0*/  MOV R0, 0x0 ;  /* 0x0000000000007802 */ /* 0x002fe20000000f00 */
[----:B------:R-:W-:Y:S01]  /*18f0*/  ULDC.64 UR4, c[0x4][0x68] ;  /* 0x01001a0000047ab9 */ /* 0x000fe20000000a00 */
[----:B------:R-:W-:Y:S01]  /*1900*/  ULDC.64 UR6, c[0x4][0x8] ;  /* 0x0100020000067ab9 */ /* 0x000fe20000000a00 */
[----:B------:R-:W-:Y:S01]  /*1910*/  IMAD.U32 R4, RZ, RZ, UR4 ;  /* 0x00000004ff047e24 */ /* 0x000fe2000f8e00ff */
[----:B------:R1:W2:Y:S01]  /*1920*/  LDC.64 R14, c[0x4][R0] ;  /* 0x01000000000e7b82 */ /* 0x0002a20000000a00 */
[----:B------:R-:W-:Y:S01]  /*1930*/  IMAD.U32 R5, RZ, RZ, UR5 ;  /* 0x00000005ff057e24 */ /* 0x000fe2000f8e00ff */
[----:B------:R-:W-:Y:S01]  /*1940*/  ULDC.64 UR4, c[0x4][0x70] ;  /* 0x01001c0000047ab9 */ /* 0x000fe20000000a00 */
[----:B------:R-:W-:Y:S02]  /*1950*/  IMAD.U32 R10, RZ, RZ, UR6 ;  /* 0x00000006ff0a7e24 */ /* 0x000fe4000f8e00ff */
[----:B------:R-:W-:Y:S02]  /*1960*/  IMAD.U32 R6, RZ, RZ, UR4 ;  /* 0x00000004ff067e24 */ /* 0x000fe4000f8e00ff */
[----:B------:R-:W-:-:S02]  /*1970*/  IMAD.U32 R7, RZ, RZ, UR5 ;  /* 0x00000005ff077e24 */ /* 0x000fc4000f8e00ff */
[----:B------:R-:W-:Y:S02]  /*1980*/  IMAD.U32 R11, RZ, RZ, UR7 ;  /* 0x00000007ff0b7e24 */ /* 0x000fe4000f8e00ff */
[----:B------:R-:W-:Y:S02]  /*1990*/  IMAD.MOV.U32 R8, RZ, RZ, 0x1e1 ;  /* 0x000001e1ff087424 */ /* 0x000fe400078e00ff */
[----:B0-----:R-:W-:Y:S02]  /*19a0*/  IMAD.MOV.U32 R12, RZ, RZ, 0x1 ;  /* 0x00000001ff0c7424 */ /* 0x001fe400078e00ff */
[----:B-1----:R-:W-:-:S07]  /*19b0*/  IMAD.MOV.U32 R13, RZ, RZ, RZ ;  /* 0x000000ffff0d7224 */ /* 0x002fce00078e00ff */
[----:B------:R-:W-:-:S07]  /*19c0*/  LEPC R20, `(.L_x_21) ;  /* 0x000000001014794e */ /* 0x000fce0000000000 */
[----:B--2--5:R-:W-:Y:S05]  /*19d0*/  CALL.ABS.NOINC R14 ;  /* 0x000000000e007343 */ /* 0x024fea0003c00000 */
.L_x_21:
[----:B-1----:R-:W-:-:S04]  /*19e0*/  LOP3.LUT R0, R16, 0x1, RZ, 0xfc, !PT ;  /* 0x0000000110007812 */ /* 0x002fc800078efcff */
[----:B------:R-:W-:-:S13]  /*19f0*/  ISETP.NE.AND P0, PT, R0, 0x3, PT ;  /* 0x000000030000780c */ /* 0x000fda0003f05270 */
[----:B------:R-:W-:Y:S05]  /*1a00*/  @!P0 BRA `(.L_x_22) ;  /* 0x0000000000048947 */ /* 0x000fea0003800000 */
[----:B------:R-:W-:Y:S01]  /*1a10*/  BPT.TRAP 0x1 ;  /* 0x000000040000795c */ /* 0x000fe20000300000 */
.L_x_22:
[----:B------:R-:W-:Y:S02]  /*1a20*/  IMAD.U32 R3, RZ, RZ, UR38 ;  /* 0x00000026ff037e24 */ /* 0x000fe4000f8e00ff */
[----:B------:R-:W-:-:S03]  /*1a30*/  IMAD.U32 R0, RZ, RZ, UR39 ;  /* 0x00000027ff007e24 */ /* 0x000fc6000f8e00ff */
[----:B------:R-:W-:Y:S02]  /*1a40*/  LEA R3, R3, UR41, 0x3 ;  /* 0x0000002903037c11 */ /* 0x000fe4000f8e18ff */
[----:B------:R-:W-:-:S04]  /*1a50*/  SHF.L.U32 R0, R0, 0x1f, RZ ;  /* 0x0000001f00007819 */ /* 0x000fc800000006ff */
[----:B------:R1:W2:Y:S01]  /*1a60*/  SYNCS.PHASECHK.TRANS64.TRYWAIT P1, [R3+URZ], R0 ;  /* 0x00000000030075a7 */ /* 0x0002a2000802017f */
[----:B------:R-:W-:Y:S05]  /*1a70*/  @!P0 BRA `(.L_x_23) ;  /* 0x0000000000048947 */ /* 0x000fea0003800000 */
[----:B------:R-:W-:Y:S01]  /*1a80*/  BPT.TRAP 0x1 ;  /* 0x000000040000795c */ /* 0x000fe20000300000 */
.L_x_23:
[----:B--2---:R-:W-:Y:S05]  /*1a90*/  @P1 BRA `(.L_x_24) ;  /* 0x0000000000081947 */ /* 0x004fea0003800000 */
[----:B------:R-:W2:Y:S02]  /*1aa0*/  SYNCS.PHASECHK.TRANS64.TRYWAIT P1, [R3+URZ], R0 ;  /* 0x00000000030075a7 */ /* 0x000ea4000802017f */
[----:B--2---:R-:W-:Y:S05]  /*1ab0*/  @!P1 BRA `(.L_x_25) ;  /* 0x0000004400149947 */ /* 0x004fea0003800000 */
.L_x_24:
[----:B------:R-:W-:Y:S05]  /*1ac0*/  WARPSYNC.ALL ;  /* 0x0000000000007948 */ /* 0x000fea0003800000 */
[----:B------:R-:W-:Y:S01]  /*1ad0*/  ULEA UR8, UR38, UR44, 0x9 ;  /* 0x0000002c26087291 */ /* 0x000fe2000f8e483f */
[----:B------:R-:W-:Y:S01]  /*1ae0*/  WARPGROUP.ARRIVE ;  /* 0x00000000000079c5 */ /* 0x000fe20000000000 */
[----:B------:R-:W-:Y:S01]  /*1af0*/  ULEA UR9, UR38, UR45, 0x9 ;  /* 0x0000002d26097291 */ /* 0x000fe2000f8e483f */
[----:B-12---:R-:W-:Y:S01]  /*1b00*/  IMAD.U32 R0, RZ, RZ, UR43 ;  /* 0x0000002bff007e24 */ /* 0x006fe2000f8e00ff */
[----:B------:R-:W-:Y:S01]  /*1b10*/  UMOV UR5, 0x40000040 ;  /* 0x4000004000057882 */ /* 0x000fe20000000000 */
[----:B------:R-:W-:-:S02]  /*1b20*/  UMOV UR7, 0x40000040 ;  /* 0x4000004000077882 */ /* 0x000fc40000000000 */
[----:B------:R-:W-:Y:S01]  /*1b30*/  UMOV UR4, UR8 ;  /* 0x0000000800047c82 */ /* 0x000fe20008000000 */
[----:B------:R-:W-:Y:S01]  /*1b40*/  ISETP.GE.AND P1, PT, R0, 0x1, PT ;  /* 0x000000010000780c */ /* 0x000fe20003f26270 */
[----:B------:R-:W-:Y:S02]  /*1b50*/  UMOV UR6, UR9 ;  /* 0x0000000900067c82 */ /* 0x000fe40008000000 */
[----:B------:R-:W-:Y:S01]  /*1b60*/  IGMMA.64x64x32.S8.S8 R24, gdesc[UR4], RZ, !UPT, gsb0 ;  /* 0x01e00000041879f1 */ /* 0x000fe2000c0410ff */
[----:B------:R-:W-:Y:S02]  /*1b70*/  UIADD3 UR4, UR8, 0x2, URZ ;  /* 0x0000000208047890 */ /* 0x000fe4000fffe03f */
[----:B------:R-:W-:Y:S01]  /*1b80*/  UIADD3 UR6, UR9, 0x2, URZ ;  /* 0x0000000209067890 */ /* 0x000fe2000fffe03f */
[----:B------:R-:W-:Y:S01]  /*1b90*/  UMOV UR5, 0x40000040 ;  /* 0x4000004000057882 */ /* 0x000fe20000000000 */
[----:B------:R-:W-:Y:S01]  /*1ba0*/  UMOV UR7, 0x40000040 ;  /* 0x4000004000077882 */ /* 0x000fe20000000000 */
[----:B------:R-:W-:-:S02]  /*1bb0*/  WARPGROUP.DEPBAR.LE gsb0, 0x0 ;  /* 0x00008000000079c5 */ /* 0x000fc40000010000 */
[----:B------:R-:W-:-:S06]  /*1bc0*/  WARPGROUP.ARRIVE ;  /* 0x00000000000079c5 */ /* 0x000fcc0000000000 */
[----:B------:R-:W-:Y:S01]  /*1bd0*/  IGMMA.64x64x32.S8.S8 R24, gdesc[UR4], R24, gsb0 ;  /* 0x01e00000041879f1 */ /* 0x000fe20008041018 */
[----:B------:R-:W-:Y:S02]  /*1be0*/  UIADD3 UR4, UR8, 0x4, URZ ;  /* 0x0000000408047890 */ /* 0x000fe4000fffe03f */
[----:B------:R-:W-:Y:S01]  /*1bf0*/  UIADD3 UR6, UR9, 0x4, URZ ;  /* 0x0000000409067890 */ /* 0x000fe2000fffe03f */
[----:B------:R-:W-:Y:S01]  /*1c00*/  UMOV UR5, 0x40000040 ;  /* 0x4000004000057882 */ /* 0x000fe20000000000 */
[----:B------:R-:W-:Y:S01]  /*1c10*/  UMOV UR7, 0x40000040 ;  /* 0x4000004000077882 */ /* 0x000fe20000000000 */
[----:B------:R-:W-:Y:S02]  /*1c20*/  WARPGROUP.DEPBAR.LE gsb0, 0x0 ;  /* 0x00008000000079c5 */ /* 0x000fe40000010000 */
        /* <DEDUP_REMOVED lines=8> */
[----:B------:R-:W-:Y:S03]  /*1cb0*/  IGMMA.64x64x32.S8.S8 R24, gdesc[UR4], R24, gsb0 ;  /* 0x01e00000041879f1 */ /* 0x000fe60008041018 */
[----:B------:R-:W-:Y:S02]  /*1cc0*/  WARPGROUP.DEPBAR.LE gsb0, 0x0 ;  /* 0x00008000000079c5 */ /* 0x000fe40000010000 */
[----:B------:R-:W-:Y:S05]  /*1cd0*/  @!P1 BRA `(.L_x_26) ;  /* 0x0000000400149947 */ /* 0x000fea0003800000 */
[----:B------:R-:W-:Y:S01]  /*1ce0*/  UIADD3 UR4, UR38, 0x1, URZ ;  /* 0x0000000126047890 */ /* 0x000fe2000fffe03f */
[----:B------:R-:W-:Y:S02]  /*1cf0*/  IMAD.U32 R0, RZ, RZ, UR43 ;  /* 0x0000002bff007e24 */ /* 0x000fe4000f8e00ff */
[----:B------:R-:W-:Y:S01]  /*1d00*/  IMAD.U32 R3, RZ, RZ, UR38 ;  /* 0x00000026ff037e24 */ /* 0x000fe2000f8e00ff */
[----:B------:R-:W-:-:S04]  /*1d10*/  UISETP.NE.AND UP0, UPT, UR4, 0xe, UPT ;  /* 0x0000000e0400788c */ /* 0x000fc8000bf05270 */
[----:B------:R-:W-:Y:S02]  /*1d20*/  USEL UR5, URZ, 0x1, UP0 ;  /* 0x000000013f057887 */ /* 0x000fe40008000000 */
[----:B------:R-:W-:Y:S02]  /*1d30*/  USEL UR8, UR4, URZ, UP0 ;  /* 0x0000003f04087287 */ /* 0x000fe40008000000 */
[----:B------:R-:W-:-:S06]  /*1d40*/  ULOP3.LUT UR5, UR39, UR5, URZ, 0x3c, !UPT ;  /* 0x0000000527057292 */ /* 0x000fcc000f8e3c3f */
[----:B------:R-:W-:-:S07]  /*1d50*/  IMAD.U32 R6, RZ, RZ, UR5 ;  /* 0x00000005ff067e24 */ /* 0x000fce000f8e00ff */
.L_x_33:
[----:B------:R-:W-:Y:S05]  /*1d60*/  @!P0 BRA `(.L_x_27) ;  /* 0x0000000000048947 */ /* 0x000fea0003800000 */
[----:B------:R-:W-:Y:S01]  /*1d70*/  BPT.TRAP 0x1 ;  /* 0x000000040000795c */ /* 0x000fe20000300000 */
.L_x_27:
[----:B------:R-:W-:Y:S01]  /*1d80*/  ULEA UR4, UR8, UR41, 0x3 ;  /* 0x0000002908047291 */ /* 0x000fe2000f8e183f */
[----:B------:R-:W-:-:S08]  /*1d90*/  SHF.L.U32 R4, R6, 0x1f, RZ ;  /* 0x0000001f06047819 */ /* 0x000fd000000006ff */
[----:B------:R1:W2:Y:S01]  /*1da0*/  SYNCS.PHASECHK.TRANS64.TRYWAIT P1, [UR4], R4 ;  /* 0x00000004ff0075a7 */ /* 0x0002a20008020144 */
[----:B------:R-:W-:Y:S05]  /*1db0*/  @!P0 BRA `(.L_x_28) ;  /* 0x0000000000048947 */ /* 0x000fea0003800000 */
[----:B------:R-:W-:Y:S01]  /*1dc0*/  BPT.TRAP 0x1 ;  /* 0x000000040000795c */ /* 0x000fe20000300000 */
.L_x_28:
[----:B--2---:R-:W-:Y:S05]  /*1dd0*/  @P1 BRA `(.L_x_29) ;  /* 0x0000000000081947 */ /* 0x004fea0003800000 */
[----:B------:R-:W2:Y:S02]  /*1de0*/  SYNCS.PHASECHK.TRANS64.TRYWAIT P1, [UR4], R4 ;  /* 0x00000004ff0075a7 */ /* 0x000ea40008020144 */
[----:B--2---:R-:W-:Y:S05]  /*1df0*/  @!P1 BRA `(.L_x_30) ;  /* 0x0000004000589947 */ /* 0x004fea0003800000 */
.L_x_29:
[----:B------:R-:W-:Y:S01]  /*1e00*/  ULEA UR9, UR8, UR44, 0x9 ;  /* 0x0000002c08097291 */ /* 0x000fe2000f8e483f */
[----:B------:R-:W-:Y:S01]  /*1e10*/  WARPGROUP.ARRIVE ;  /* 0x00000000000079c5 */ /* 0x000fe20000000000 */
[----:B------:R-:W-:Y:S01]  /*1e20*/  ULEA UR10, UR8, UR45, 0x9 ;  /* 0x0000002d080a7291 */ /* 0x000fe2000f8e483f */
[----:B------:R-:W-:Y:S01]  /*1e30*/  UMOV UR5, 0x40000040 ;  /* 0x4000004000057882 */ /* 0x000fe20000000000 */
[----:B------:R-:W-:-:S03]  /*1e40*/  UMOV UR7, 0x40000040 ;  /* 0x4000004000077882 */ /* 0x000fc60000000000 */
[----:B------:R-:W-:Y:S02]  /*1e50*/  UMOV UR4, UR9 ;  /* 0x0000000900047c82 */ /* 0x000fe40008000000 */
[----:B------:R-:W-:Y:S02]  /*1e60*/  UMOV UR6, UR10 ;  /* 0x0000000a00067c82 */ /* 0x000fe40008000000 */
[----:B------:R-:W-:Y:S01]  /*1e70*/  IGMMA.64x64x32.S8.S8 R24, gdesc[UR4], R24, gsb0 ;  /* 0x01e00000041879f1 */ /* 0x000fe20008041018 */
        /* <DEDUP_REMOVED lines=23> */
[----:B------:R-:W-:Y:S01]  /*1ff0*/  BPT.TRAP 0x1 ;  /* 0x000000040000795c */ /* 0x000fe20000300000 */
.L_x_31:
[----:B------:R-:W-:-:S13]  /*2000*/  ISETP.NE.AND P1, PT, R57, RZ, PT ;  /* 0x000000ff3900720c */ /* 0x000fda0003f25270 */
[----:B-12---:R-:W-:-:S05]  /*2010*/  @P1 LEA R4, R3, UR41, 0x3 ;  /* 0x0000002903041c11 */ /* 0x006fca000f8e18ff */
[----:B------:R-:W-:-:S05]  /*2020*/  @P1 VIADD R5, R4, 0x70 ;  /* 0x0000007004051836 */ /* 0x000fca0000000000 */
[----:B------:R-:W-:-:S04]  /*2030*/  @P1 PRMT R5, R56, 0x654, R5 ;  /* 0x0000065438051816 */ /* 0x000fc80000000005 */
[----:B------:R1:W-:Y:S01]  /*2040*/  @P1 SYNCS.ARRIVE.TRANS64.RED.A1T0 RZ, [R5+URZ], RZ ;  /* 0x000000ff05ff19a7 */ /* 0x0003e2000810043f */
[----:B------:R-:W-:-:S13]  /*2050*/  ISETP.GT.U32.AND P1, PT, R16, 0x1, PT ;  /* 0x000000011000780c */ /* 0x000fda0003f24070 */
[----:B-1----:R-:W-:Y:S05]  /*2060*/  @P1 BRA `(.L_x_32) ;  /* 0x0000000000041947 */ /* 0x002fea0003800000 */
[----:B------:R-:W-:Y:S01]  /*2070*/  BPT.TRAP 0x1 ;  /* 0x000000040000795c */ /* 0x000fe20000300000 */
.L_x_32:
[----:B------:R-:W-:Y:S01]  /*2080*/  UIADD3 UR8, UR8, 0x1, URZ ;  /* 0x0000000108087890 */ /* 0x000fe2000fffe03f */
[C---:B------:R-:W-:Y:S01]  /*2090*/  ISETP.GT.AND P2, PT, R0.reuse, 0x1, PT ;  /* 0x000000010000780c */ /* 0x040fe20003f44270 */
[----:B------:R-:W-:Y:S02]  /*20a0*/  VIADD R3, R3, 0x1 ;  /* 0x0000000103037836 */ /* 0x000fe40000000000 */
[----:B------:R-:W-:Y:S01]  /*20b0*/  UISETP.NE.AND UP0, UPT, UR8, 0xe, UPT ;  /* 0x0000000e0800788c */ /* 0x000fe2000bf05270 */
[----:B------:R-:W-:Y:S02]  /*20c0*/  VIADD R0, R0, 0xffffffff ;  /* 0xffffffff00007836 */ /* 0x000fe40000000000 */
[C---:B------:R-:W-:Y:S01]  /*20d0*/  ISETP.NE.AND P1, PT, R3.reuse, 0xe, PT ;  /* 0x0000000e0300780c */ /* 0x040fe20003f25270 */
[----:B------:R-:W-:Y:S02]  /*20e0*/  USEL UR4, URZ, 0x1, UP0 ;  /* 0x000000013f047887 */ /* 0x000fe40008000000 */
[----:B------:R-:W-:Y:S01]  /*20f0*/  USEL UR8, UR8, URZ, UP0 ;  /* 0x0000003f08087287 */ /* 0x000fe20008000000 */
[----:B------:R-:W-:-:S03]  /*2100*/  SEL R3, R3, RZ, P1 ;  /* 0x000000ff03037207 */ /* 0x000fc60000800000 */
[----:B------:R-:W-:Y:S01]  /*2110*/  LOP3.LUT R6, R6, UR4, RZ, 0x3c, !PT ;  /* 0x0000000406067c12 */ /* 0x000fe2000f8e3cff */
[----:B------:R-:W-:Y:S07]  /*2120*/  @P2 BRA `(.L_x_33) ;  /* 0xfffffffc000c2947 */ /* 0x000fee000383ffff */
.L_x_26:
[----:B------:R-:W1:Y:S01]  /*2130*/  LDC R0, c[0x0][0x28c] ;  /* 0x0000a300ff007b82 */ /* 0x000e620000000800 */
[----:B------:R2:W-:Y:S01]  /*2140*/  SYNCS.ARRIVE.TRANS64.A1T0 RZ, [R64+UR47], RZ ;  /* 0x000000ff40ff79a7 */ /* 0x0005e2000810002f */
[----:B-1----:R-:W-:-:S13]  /*2150*/  ISETP.GE.AND P1, PT, R0, 0x1, PT ;  /* 0x000000010000780c */ /* 0x002fda0003f26270 */
[----:B--2---:R-:W-:Y:S05]  /*2160*/  @!P1 BRA `(.L_x_34) ;  /* 0x00000000004c9947 */ /* 0x004fea0003800000 */
[----:B------:R-:W-:Y:S05]  /*2170*/  @!P0 BRA `(.L_x_35) ;  /* 0x0000000000048947 */ /* 0x000fea0003800000 */
[----:B------:R-:W-:Y:S01]  /*2180*/  BPT.TRAP 0x1 ;  /* 0x000000040000795c */ /* 0x000fe20000300000 */
.L_x_35:
[----:B------:R-:W-:Y:S01]  /*2190*/  ISETP.NE.AND P0, PT, R57, RZ, PT ;  /* 0x000000ff3900720c */ /* 0x000fe20003f05270 */
[----:B------:R-:W-:Y:S01]  /*21a0*/  BSSY B0, `(.L_x_36) ;  /* 0x000000d000007945 */ /* 0x000fe20003800000 */
[----:B------:R-:W-:-:S11]  /*21b0*/  ISETP.GT.U32.AND P1, PT, R16, 0x1, PT ;  /* 0x000000011000780c */ /* 0x000fd60003f24070 */
[----:B------:R-:W-:Y:S05]  /*21c0*/  @!P0 BRA `(.L_x_37) ;  /* 0x0000000000288947 */ /* 0x000fea0003800000 */
[----:B------:R-:W-:-:S04]  /*21d0*/  UIADD3 UR6, UR43, UR38, URZ ;  /* 0x000000262b067290 */ /* 0x000fc8000fffe03f */
[----:B------:R-:W-:-:S04]  /*21e0*/  USHF.R.U32.HI UR4, URZ, 0x1, UR6 ;  /* 0x000000013f047899 */ /* 0x000fc80008011606 */
[----:B------:R-:W-:-:S04]  /*21f0*/  UIMAD.WIDE.U32 UR4, UR4, -0x6db6db6d, URZ ;  /* 0x92492493040478a5 */ /* 0x000fc8000f8e003f */
[----:B------:R-:W-:-:S04]  /*2200*/  USHF.R.U32.HI UR4, URZ, 0x2, UR5 ;  /* 0x000000023f047899 */ /* 0x000fc80008011605 */
[----:B------:R-:W-:-:S04]  /*2210*/  UIMAD UR6, UR4, -0xe, UR6 ;  /* 0xfffffff2040678a4 */ /* 0x000fc8000f8e0206 */
[----:B------:R-:W-:-:S04]  /*2220*/  ULEA UR6, UR6, UR41, 0x3 ;  /* 0x0000002906067291 */ /* 0x000fc8000f8e183f */
[----:B------:R-:W-:-:S06]  /*2230*/  UIADD3 UR6, UR6, 0x70, URZ ;  /* 0x0000007006067890 */ /* 0x000fcc000fffe03f */
[----:B------:R-:W-:-:S05]  /*2240*/  IMAD.U32 R3, RZ, RZ, UR6 ;  /* 0x00000006ff037e24 */ /* 0x000fca000f8e00ff */
[----:B------:R-:W-:-:S04]  /*2250*/  PRMT R0, R56, 0x654, R3 ;  /* 0x0000065438007816 */ /* 0x000fc80000000003 */
[----:B------:R1:W-:Y:S03]  /*2260*/  SYNCS.ARRIVE.TRANS64.RED.A1T0 RZ, [R0+URZ], RZ ;  /* 0x000000ff00ff79a7 */ /* 0x0003e6000810043f */
.L_x_37:
[----:B------:R-:W-:Y:S05]  /*2270*/  BSYNC B0 ;  /* 0x0000000000007941 */ /* 0x000fea0003800000 */
.L_x_36:
[----:B------:R-:W-:Y:S05]  /*2280*/  @P1 BRA `(.L_x_34) ;  /* 0x0000000000041947 */ /* 0x000fea0003800000 */
[----:B------:R-:W-:Y:S01]  /*2290*/  BPT.TRAP 0x1 ;  /* 0x000000040000795c */ /* 0x000fe20000300000 */
.L_x_34:
[----:B-1----:R-:W-:Y:S01]  /*22a0*/  SHF.L.U32 R0, R69, 0x1f, RZ ;  /* 0x0000001f45007819 */ /* 0x002fe200000006ff */
[----:B------:R-:W-:Y:S01]  /*22b0*/  UIADD3 UR38, UR46, UR38, URZ ;  /* 0x000000262e267290 */ /* 0x000fe2000fffe03f */
[----:B------:R-:W1:Y:S01]  /*22c0*/  LDC R15, c[0x0][0x288] ;  /* 0x0000a200ff0f7b82 */ /* 0x000e620000000800 */
[----:B------:R-:W-:Y:S01]  /*22d0*/  UISETP.GE.U32.AND UP1, UPT, UR46, 0xe, UPT ;  /* 0x0000000e2e00788c */ /* 0x000fe2000bf26070 */
[----:B------:R-:W-:Y:S01]  /*22e0*/  IMAD.SHL.U32 R8, R62, 0x2, RZ ;  /* 0x000000023e087824 */ /* 0x000fe200078e00ff */
[----:B------:R-:W-:Y:S02]  /*22f0*/  UISETP.GT.U32.AND UP0, UPT, UR38, 0xd, UPT ;  /* 0x0000000d2600788c */ /* 0x000fe4000bf04070 */
[----:B------:R-:W-:Y:S02]  /*2300*/  USHF.R.U32.HI UR4, URZ, 0x1, UR38 ;  /* 0x000000013f047899 */ /* 0x000fe40008011626 */
[----:B------:R-:W-:Y:S01]  /*2310*/  UISETP.LT.U32.AND UP0, UPT, UR46, 0xe, UP0 ;  /* 0x0000000e2e00788c */ /* 0x000fe20008701070 */
[----:B------:R-:W2:Y:S01]  /*2320*/  SYNCS.PHASECHK.TRANS64.TRYWAIT P0, [R63+UR42+0x10], R0 ;  /* 0x000010003f0075a7 */ /* 0x000ea2000800016a */
[----:B------:R-:W-:Y:S01]  /*2330*/  UIMAD.WIDE.U32 UR4, UR4, -0x6db6db6d, URZ ;  /* 0x92492493040478a5 */ /* 0x000fe2000f8e003f */
[----:B------:R-:W-:Y:S01]  /*2340*/  SHF.R.S32.HI R9, RZ, 0x1f, R8 ;  /* 0x0000001fff097819 */ /* 0x000fe20000011408 */
[----:B------:R-:W-:-:S02]  /*2350*/  USEL UR6, URZ, 0x1, !UP0 ;  /* 0x000000013f067887 */ /* 0x000fc4000c000000 */
[----:B------:R-:W-:Y:S02]  /*2360*/  USHF.R.U32.HI UR4, URZ, 0x2, UR5 ;  /* 0x000000023f047899 */ /* 0x000fe40008011605 */
[----:B------:R-:W-:Y:S02]  /*2370*/  ULOP3.LUT UR39, UR39, UR6, URZ, 0x3c, !UPT ;  /* 0x0000000627277292 */ /* 0x000fe4000f8e3c3f */
[----:B------:R-:W-:Y:S02]  /*2380*/  UIMAD UR38, UR4, -0xe, UR38 ;  /* 0xfffffff2042678a4 */ /* 0x000fe4000f8e0226 */
[----:B------:R-:W-:Y:S01]  /*2390*/  @UP1 ULOP3.LUT UR39, UR39, 0x1, UR4, 0x78, !UPT ;  /* 0x0000000127271892 */ /* 0x000fe2000f8e7804 */
[----:B-12---:R-:W-:Y:S11]  /*23a0*/  @!P0 BRA `(.L_x_38) ;  /* 0x0000003c00048947 */ /* 0x006ff60003800000 */
.L_x_142:
[----:B-1----:R-:W-:Y:S01]  /*23b0*/  IMAD.SHL.U32 R0, R19, 0x40, RZ ;  /* 0x0000004013007824 */ /* 0x002fe200078e00ff */
[----:B------:R-:W-:Y:S01]  /*23c0*/  ULDC UR6, c[0x0][0x284] ;  /* 0x0000a10000067ab9 */ /* 0x000fe20000000800 */
[----:B------:R-:W-:Y:S01]  /*23d0*/  IMAD.SHL.U32 R22, R22, 0x40, RZ ;  /* 0x0000004016167824 */ /* 0x000fe200078e00ff */
[----:B------:R-:W-:Y:S01]  /*23e0*/  SHF.R.S32.HI R71, RZ, 0x1f, R2 ;  /* 0x0000001fff477819 */ /* 0x000fe20000011402 */
[----:B------:R-:W-:Y:S01]  /*23f0*/  ULDC.64 UR4, c[0x0][0x5d0] ;  /* 0x0001740000047ab9 */ /* 0x000fe20000000a00 */
[----:B------:R-:W-:Y:S01]  /*2400*/  ISETP.GE.AND P0, PT, R0, UR6, PT ;  /* 0x0000000600007c0c */ /* 0x000fe2000bf06270 */
[----:B------:R-:W-:Y:S01]  /*2410*/  IMAD.WIDE.U32 R4, R2, UR4, R8 ;  /* 0x0000000402047c25 */ /* 0x000fe2000f8e0008 */
[----:B------:R-:W-:Y:S02]  /*2420*/  SHF.R.S32.HI R70, RZ, 0x1f, R22 ;  /* 0x0000001fff467819 */ /* 0x000fe40000011416 */
[C---:B------:R-:W-:Y:S01]  /*2430*/  ISETP.GE.OR P0, PT, R22.reuse, R15, P0 ;  /* 0x0000000f1600720c */ /* 0x040fe20000706670 */
[----:B------:R-:W-:Y:S01]  /*2440*/  IMAD R3, R71, UR4, RZ ;  /* 0x0000000447037c24 */ /* 0x000fe2000f8e02ff */
[----:B------:R-:W-:-:S03]  /*2450*/  IADD3 R4, P1, R22, R4, RZ ;  /* 0x0000000416047210 */ /* 0x000fc60007f3e0ff */
[----:B------:R-:W-:-:S05]  /*2460*/  IMAD R3, R2, UR5, R3 ;  /* 0x0000000502037c24 */ /* 0x000fca000f8e0203 */
[----:B------:R-:W-:-:S03]  /*2470*/  IADD3.X R5, R70, R5, R3, P1, !PT ;  /* 0x0000000546057210 */ /* 0x000fc60000ffe403 */
[----:B------:R-:W-:Y:S05]  /*2480*/  @P0 BRA `(.L_x_39) ;  /* 0x0000001c00200947 */ /* 0x000fea0003800000 */
[----:B------:R-:W1:Y:S01]  /*2490*/  LDC.64 R10, c[0x0][0x5c8] ;  /* 0x00017200ff0a7b82 */ /* 0x000e620000000a00 */
[----:B0-----:R-:W-:Y:S01]  /*24a0*/  IMAD.WIDE R12, R19, 0x40, R60 ;  /* 0x00000040130c7825 */ /* 0x001fe200078e023c */
[----:B------:R-:W-:Y:S01]  /*24b0*/  ULDC.64 UR4, c[0x0][0x5c0] ;  /* 0x0001700000047ab9 */ /* 0x000fe20000000a00 */
[----:B------:R-:W-:Y:S02]  /*24c0*/  BSSY B0, `(.L_x_39) ;  /* 0x00001c4000007945 */ /* 0x000fe40003800000 */
[----:B------:R-:W-:Y:S02]  /*24d0*/  IMAD.IADD R72, R67, 0x1, -R0 ;  /* 0x0000000143487824 */ /* 0x000fe400078e0a00 */
[-C--:B-1----:R-:W-:Y:S02]  /*24e0*/  IMAD R3, R13, R10.reuse, RZ ;  /* 0x0000000a0d037224 */ /* 0x082fe400078e02ff */
[----:B------:R-:W-:-:S04]  /*24f0*/  IMAD.WIDE.U32 R4, R12, R10, R4 ;  /* 0x0000000a0c047225 */ /* 0x000fc800078e0004 */
[----:B------:R-:W-:Y:S01]  /*2500*/  IMAD R3, R12, R11, R3 ;  /* 0x0000000b0c037224 */ /* 0x000fe200078e0203 */
[----:B------:R-:W-:-:S03]  /*2510*/  IADD3 R6, P0, R4, UR4, RZ ;  /* 0x0000000404067c10 */ /* 0x000fc6000ff1e0ff */
[----:B------:R-:W-:Y:S01]  /*2520*/  IMAD.IADD R3, R5, 0x1, R3 ;  /* 0x0000000105037824 */ /* 0x000fe200078e0203 */
[----:B------:R-:W-:-:S04]  /*2530*/  LEA R4, P1, R10, R6, 0x3 ;  /* 0x000000060a047211 */ /* 0x000fc800078218ff */
[----:B------:R-:W-:Y:S01]  /*2540*/  IADD3.X R7, R3, UR5, RZ, P0, !PT ;  /* 0x0000000503077c10 */ /* 0x000fe200087fe4ff */
[----:B------:R-:W-:Y:S01]  /*2550*/  IMAD R3, R62, -0x2, R15 ;  /* 0xfffffffe3e037824 */ /* 0x000fe200078e020f */
[----:B-----5:R-:W-:Y:S02]  /*2560*/  ISETP.NE.AND P0, PT, R59, RZ, PT ;  /* 0x000000ff3b00720c */ /* 0x020fe40003f05270 */
[----:B------:R-:W-:Y:S01]  /*2570*/  LEA.HI.X R5, R10, R7, R11, 0x3, P1 ;  /* 0x000000070a057211 */ /* 0x000fe200008f1c0b */
[----:B------:R-:W-:-:S10]  /*2580*/  IMAD.IADD R73, R3, 0x1, -R22 ;  /* 0x0000000103497824 */ /* 0x000fd400078e0a16 */
[----:B------:R-:W-:Y:S05]  /*2590*/  @!P0 BRA `(.L_x_40) ;  /* 0x0000001400188947 */ /* 0x000fea0003800000 */
[----:B------:R-:W0:Y:S01]  /*25a0*/  LDC.64 R14, c[0x0][0x5b0] ;  /* 0x00016c00ff0e7b82 */ /* 0x000e220000000a00 */
[----:B------:R-:W-:Y:S01]  /*25b0*/  ULDC.64 UR4, c[0x0][0x5b8] ;  /* 0x00016e0000047ab9 */ /* 0x000fe20000000a00 */
[----:B------:R-:W-:Y:S01]  /*25c0*/  ISETP.GE.AND P3, PT, R73, 0x1, PT ;  /* 0x000000014900780c */ /* 0x000fe20003f66270 */
[----:B------:R-:W-:Y:S01]  /*25d0*/  IMAD.WIDE.U32 R8, R2, UR4, R8 ;  /* 0x0000000402087c25 */ /* 0x000fe2000f8e0008 */
[----:B------:R-:W-:Y:S02]  /*25e0*/  BSSY B1, `(.L_x_41) ;  /* 0x000000e000017945 */ /* 0x000fe40003800000 */
[----:B------:R-:W-:Y:S01]  /*25f0*/  ISETP.LT.OR P1, PT, R72, 0x1, !P3 ;  /* 0x000000014800780c */ /* 0x000fe20005f21670 */
[----:B------:R-:W-:Y:S01]  /*2600*/  IMAD R3, R71, UR4, RZ ;  /* 0x0000000447037c24 */ /* 0x000fe2000f8e02ff */
[----:B------:R-:W1:Y:S01]  /*2610*/  LDC.64 R20, c[0x0][0x5a8] ;  /* 0x00016a00ff147b82 */ /* 0x000e620000000a00 */
[----:B------:R-:W-:Y:S02]  /*2620*/  IADD3 R10, P0, R22, R8, RZ ;  /* 0x00000008160a7210 */ /* 0x000fe40007f1e0ff */
[----:B------:R-:W-:-:S05]  /*2630*/  IMAD R3, R2, UR5, R3 ;  /* 0x0000000502037c24 */ /* 0x000fca000f8e0203 */
[----:B------:R-:W-:Y:S01]  /*2640*/  IADD3.X R11, R70, R9, R3, P0, !PT ;  /* 0x00000009460b7210 */ /* 0x000fe200007fe403 */
[-C--:B0-----:R-:W-:Y:S02]  /*2650*/  IMAD R0, R13, R14.reuse, RZ ;  /* 0x0000000e0d007224 */ /* 0x081fe400078e02ff */
[----:B------:R-:W-:-:S04]  /*2660*/  IMAD.WIDE.U32 R2, R12, R14, R10 ;  /* 0x0000000e0c027225 */ /* 0x000fc800078e000a */
[----:B------:R-:W-:Y:S01]  /*2670*/  IMAD R19, R12, R15, R0 ;  /* 0x0000000f0c137224 */ /* 0x000fe200078e0200 */
[----:B-1----:R-:W-:-:S04]  /*2680*/  IADD3 R2, P0, R2, R20, RZ ;  /* 0x0000001402027210 */ /* 0x002fc80007f1e0ff */
[----:B------:R-:W-:Y:S01]  /*2690*/  IADD3.X R3, R21, R3, R19, P0, !PT ;  /* 0x0000000315037210 */ /* 0x000fe200007fe413 */
[----:B------:R-:W-:Y:S08]  /*26a0*/  @P1 BRA `(.L_x_42) ;  /* 0x0000000000041947 */ /* 0x000ff00003800000 */
[----:B------:R0:W5:Y:S02]  /*26b0*/  LDG.E.U8 R68, desc[UR36][R2.64] ;  /* 0x0000002402447981 */ /* 0x000164000c1e1100 */
.L_x_42:
[----:B------:R-:W-:Y:S05]  /*26c0*/  BSYNC B1 ;  /* 0x0000000000017941 */ /* 0x000fea0003800000 */
.L_x_41:
[----:B-----5:R-:W-:Y:S01]  /*26d0*/  LOP3.LUT R0, R68, 0xffff, RZ, 0xc0, !PT ;  /* 0x0000ffff44007812 */ /* 0x020fe200078ec0ff */
[C---:B------:R-:W-:Y:S01]  /*26e0*/  IMAD.SHL.U32 R8, R14.reuse, 0x8, RZ ;  /* 0x000000080e087824 */ /* 0x040fe200078e00ff */
[----:B------:R-:W-:Y:S01]  /*26f0*/  SHF.L.U64.HI R9, R14, 0x3, R15 ;  /* 0x000000030e097819 */ /* 0x000fe2000001020f */
[----:B------:R-:W-:Y:S01]  /*2700*/  BSSY B1, `(.L_x_43) ;  /* 0x000000e000017945 */ /* 0x000fe20003800000 */
[----:B------:R-:W-:Y:S02]  /*2710*/  PRMT R0, R0, 0x8880, RZ ;  /* 0x0000888000007816 */ /* 0x000fe400000000ff */
[----:B------:R-:W-:Y:S01]  /*2720*/  ISETP.GE.AND P2, PT, R73, 0x2, PT ;  /* 0x000000024900780c */ /* 0x000fe20003f46270 */
[----:B------:R-:W-:-:S03]  /*2730*/  IMAD.WIDE.U32 R8, R12, R14, R8 ;  /* 0x0000000e0c087225 */ /* 0x000fc600078e0008 */
[----:B------:R-:W-:Y:S01]  /*2740*/  ISETP.LT.OR P0, PT, R72, 0x1, !P2 ;  /* 0x000000014800780c */ /* 0x000fe20005701670 */
[----:B------:R-:W-:Y:S01]  /*2750*/  IMAD R13, R0, R59, RZ ;  /* 0x0000003b000d7224 */ /* 0x000fe200078e02ff */
[----:B------:R-:W-:Y:S01]  /*2760*/  IADD3 R8, P4, P5, R10, R20, R8 ;  /* 0x000000140a087210 */ /* 0x000fe20007d9e008 */
[----:B------:R-:W-:Y:S02]  /*2770*/  IMAD.IADD R12, R19, 0x1, R9 ;  /* 0x00000001130c7824 */ /* 0x000fe400078e0209 */
[----:B------:R-:W-:-:S05]  /*2780*/  @!P1 IMAD R15, R24, R58, R13 ;  /* 0x0000003a180f9224 */ /* 0x000fca00078e020d */
[----:B------:R1:W-:Y:S03]  /*2790*/  @!P1 STG.E.U8 desc[UR36][R6.64], R15 ;  /* 0x0000000f06009986 */ /* 0x0003e6000c101124 */
[----:B------:R-:W-:Y:S05]  /*27a0*/  @P0 BRA `(.L_x_44) ;  /* 0x00000000000c0947 */ /* 0x000fea0003800000 */
[----:B------:R-:W2:Y:S02]  /*27b0*/  LDG.E.U8 R68, desc[UR36][R2.64+0x1] ;  /* 0x0000012402447981 */ /* 0x000ea4000c1e1100 */
[----:B--2---:R-:W-:-:S05]  /*27c0*/  PRMT R0, R68, 0x8880, RZ ;  /* 0x0000888044007816 */ /* 0x004fca00000000ff */
[----:B------:R-:W-:-:S07]  /*27d0*/  IMAD R13, R0, R59, RZ ;  /* 0x0000003b000d7224 */ /* 0x000fce00078e02ff */
.L_x_44:
[----:B------:R-:W-:Y:S05]  /*27e0*/  BSYNC B1 ;  /* 0x0000000000017941 */ /* 0x000fea0003800000 */
.L_x_43:
[C---:B------:R-:W-:Y:S01]  /*27f0*/  ISETP.LT.OR P3, PT, R72.reuse, 0x9, !P3 ;  /* 0x000000094800780c */ /* 0x040fe20005f61670 */
[----:B------:R-:W-:Y:S01]  /*2800*/  @!P0 IMAD R25, R25, R58, R13 ;  /* 0x0000003a19198224 */ /* 0x000fe200078e020d */
[----:B------:R-:W-:Y:S01]  /*2810*/  ISETP.GE.AND P1, PT, R73, 0x9, PT ;  /* 0x000000094900780c */ /* 0x000fe20003f26270 */
[----:B------:R-:W-:Y:S01]  /*2820*/  BSSY B1, `(.L_x_45) ;  /* 0x000000b000017945 */ /* 0x000fe20003800000 */
[----:B------:R-:W-:Y:S02]  /*2830*/  IADD3.X R9, R11, R21, R12, P4, P5 ;  /* 0x000000150b097210 */ /* 0x000fe400027ea40c */
[----:B------:R2:W-:Y:S01]  /*2840*/  @!P0 STG.E.U8 desc[UR36][R6.64+0x1], R25 ;  /* 0x0000011906008986 */ /* 0x0005e2000c101124 */
[----:B------:R-:W-:Y:S02]  /*2850*/  ISETP.GE.AND P0, PT, R73, 0xa, PT ;  /* 0x0000000a4900780c */ /* 0x000fe40003f06270 */
[C---:B------:R-:W-:Y:S02]  /*2860*/  ISETP.LT.OR P2, PT, R72.reuse, 0x9, !P2 ;  /* 0x000000094800780c */ /* 0x040fe40005741670 */
[----:B------:R-:W-:-:S02]  /*2870*/  ISETP.LT.OR P5, PT, R72, 0x1, !P1 ;  /* 0x000000014800780c */ /* 0x000fc40004fa1670 */
[----:B------:R-:W-:Y:S01]  /*2880*/  ISETP.LT.OR P4, PT, R72, 0x1, !P0 ;  /* 0x000000014800780c */ /* 0x000fe20004781670 */
[----:B------:R-:W-:-:S12]  /*2890*/  @P3 BRA `(.L_x_46) ;  /* 0x00000000000c3947 */ /* 0x000fd80003800000 */
[----:B------:R-:W3:Y:S02]  /*28a0*/  LDG.E.U8 R68, desc[UR36][R8.64] ;  /* 0x0000002408447981 */ /* 0x000ee4000c1e1100 */
[----:B---3--:R-:W-:-:S05]  /*28b0*/  PRMT R0, R68, 0x8880, RZ ;  /* 0x0000888044007816 */ /* 0x008fca00000000ff */
[----:B------:R-:W-:-:S07]  /*28c0*/  IMAD R13, R0, R59, RZ ;  /* 0x0000003b000d7224 */ /* 0x000fce00078e02ff */
.L_x_46:
[----:B------:R-:W-:Y:S05]  /*28d0*/  BSYNC B1 ;  /* 0x0000000000017941 */ /* 0x000fea0003800000 */
.L_x_45:
[----:B------:R-:W-:Y:S01]  /*28e0*/  @!P3 IMAD R11, R26, R58, R13 ;  /* 0x0000003a1a0bb224 */ /* 0x000fe200078e020d */
[----:B------:R-:W-:Y:S04]  /*28f0*/  BSSY B1, `(.L_x_47) ;  /* 0x0000006000017945 */ /* 0x000fe80003800000 */
[----:B------:R3:W-:Y:S01]  /*2900*/  @!P3 STG.E.U8 desc[UR36][R4.64], R11 ;  /* 0x0000000b0400b986 */ /* 0x0007e2000c101124 */
[----:B------:R-:W-:Y:S05]  /*2910*/  @P2 BRA `(.L_x_48) ;  /* 0x00000000000c2947 */ /* 0x000fea0003800000 */
[----:B------:R-:W4:Y:S02]  /*2920*/  LDG.E.U8 R68, desc[UR36][R8.64+0x1] ;  /* 0x0000012408447981 */ /* 0x000f24000c1e1100 */
[----:B----4-:R-:W-:-:S05]  /*2930*/  PRMT R0, R68, 0x8880, RZ ;  /* 0x0000888044007816 */ /* 0x010fca00000000ff */
[----:B------:R-:W-:-:S07]  /*2940*/  IMAD R13, R0, R59, RZ ;  /* 0x0000003b000d7224 */ /* 0x000fce00078e02ff */
.L_x_48:
[----:B------:R-:W-:Y:S05]  /*2950*/  BSYNC B1 ;  /* 0x0000000000017941 */ /* 0x000fea0003800000 */
.L_x_47:
[----:B------:R-:W-:Y:S01]  /*2960*/  @!P2 IMAD R27, R27, R58, R13 ;  /* 0x0000003a1b1ba224 */ /* 0x000fe200078e020d */
[----:B------:R-:W-:Y:S04]  /*2970*/  BSSY B1, `(.L_x_49) ;  /* 0x0000006000017945 */ /* 0x000fe80003800000 */
[----:B------:R4:W-:Y:S01]  /*2980*/  @!P2 STG.E.U8 desc[UR36][R4.64+0x1], R27 ;  /* 0x0000011b0400a986 */ /* 0x0009e2000c101124 */
[----:B------:R-:W-:Y:S05]  /*2990*/  @P5 BRA `(.L_x_50) ;  /* 0x00000000000c5947 */ /* 0x000fea0003800000 */
[----:B------:R-:W5:Y:S02]  /*29a0*/  LDG.E.U8 R68, desc[UR36][R2.64+0x8] ;  /* 0x0000082402447981 */ /* 0x000f64000c1e1100 */
[----:B-----5:R-:W-:-:S05]  /*29b0*/  PRMT R0, R68, 0x8880, RZ ;  /* 0x0000888044007816 */ /* 0x020fca00000000ff */
[----:B------:R-:W-:-:S07]  /*29c0*/  IMAD R13, R0, R59, RZ ;  /* 0x0000003b000d7224 */ /* 0x000fce00078e02ff */
.L_x_50:
[----:B------:R-:W-:Y:S05]  /*29d0*/  BSYNC B1 ;  /* 0x0000000000017941 */ /* 0x000fea0003800000 */
.L_x_49:
[----:B---3--:R-:W-:Y:S01]  /*29e0*/  @!P5 IMAD R11, R28, R58, R13 ;  /* 0x0000003a1c0bd224 */ /* 0x008fe200078e020d */
[----:B------:R-:W-:Y:S04]  /*29f0*/  BSSY B1, `(.L_x_51) ;  /* 0x0000006000017945 */ /* 0x000fe80003800000 */
[----:B------:R3:W-:Y:S01]  /*2a00*/  @!P5 STG.E.U8 desc[UR36][R6.64+0x8], R11 ;  /* 0x0000080b0600d986 */ /* 0x0007e2000c101124 */
[----:B------:R-:W-:Y:S05]  /*2a10*/  @P4 BRA `(.L_x_52) ;  /* 0x00000000000c4947 */ /* 0x000fea0003800000 */
[----:B------:R-:W5:Y:S02]  /*2a20*/  LDG.E.U8 R68, desc[UR36][R2.64+0x9] ;  /* 0x0000092402447981 */ /* 0x000f64000c1e1100 */
[----:B-----5:R-:W-:-:S05]  /*2a30*/  PRMT R0, R68, 0x8880, RZ ;  /* 0x0000888044007816 */ /* 0x020fca00000000ff */
[----:B------:R-:W-:-:S07]  /*2a40*/  IMAD R13, R0, R59, RZ ;  /* 0x0000003b000d7224 */ /* 0x000fce00078e02ff */
.L_x_52:
[----:B------:R-:W-:Y:S05]  /*2a50*/  BSYNC B1 ;  /* 0x0000000000017941 */ /* 0x000fea0003800000 */
.L_x_51:
[C---:B------:R-:W-:Y:S01]  /*2a60*/  ISETP.LT.OR P1, PT, R72.reuse, 0x9, !P1 ;  /* 0x000000094800780c */ /* 0x040fe20004f21670 */
[----:B------:R-:W-:Y:S01]  /*2a70*/  @!P4 IMAD R29, R29, R58, R13 ;  /* 0x0000003a1d1dc224 */ /* 0x000fe200078e020d */
[C---:B------:R-:W-:Y:S01]  /*2a80*/  ISETP.GE.AND P3, PT, R73.reuse, 0x11, PT ;  /* 0x000000114900780c */ /* 0x040fe20003f66270 */
[----:B------:R-:W-:Y:S01]  /*2a90*/  BSSY B1, `(.L_x_53) ;  /* 0x000000a000017945 */ /* 0x000fe20003800000 */
[----:B------:R-:W-:Y:S02]  /*2aa0*/  ISETP.GE.AND P2, PT, R73, 0x12, PT ;  /* 0x000000124900780c */ /* 0x000fe40003f46270 */
[----:B------:R0:W-:Y:S01]  /*2ab0*/  @!P4 STG.E.U8 desc[UR36][R6.64+0x9], R29 ;  /* 0x0000091d0600c986 */ /* 0x0001e2000c101124 */
[C---:B------:R-:W-:Y:S02]  /*2ac0*/  ISETP.LT.OR P0, PT, R72.reuse, 0x9, !P0 ;  /* 0x000000094800780c */ /* 0x040fe40004701670 */
[C---:B------:R-:W-:Y:S02]  /*2ad0*/  ISETP.LT.OR P5, PT, R72.reuse, 0x1, !P3 ;  /* 0x000000014800780c */ /* 0x040fe40005fa1670 */
[----:B------:R-:W-:-:S02]  /*2ae0*/  ISETP.LT.OR P4, PT, R72, 0x1, !P2 ;  /* 0x000000014800780c */ /* 0x000fc40005781670 */
[----:B------:R-:W-:Y:S11]  /*2af0*/  @P1 BRA `(.L_x_54) ;  /* 0x00000000000c1947 */ /* 0x000ff60003800000 */
[----:B------:R-:W5:Y:S02]  /*2b00*/  LDG.E.U8 R68, desc[UR36][R8.64+0x8] ;  /* 0x0000082408447981 */ /* 0x000f64000c1e1100 */
[----:B-----5:R-:W-:-:S05]  /*2b10*/  PRMT R0, R68, 0x8880, RZ ;  /* 0x0000888044007816 */ /* 0x020fca00000000ff */
[----:B------:R-:W-:-:S07]  /*2b20*/  IMAD R13, R0, R59, RZ ;  /* 0x0000003b000d7224 */ /* 0x000fce00078e02ff */
.L_x_54:
[----:B------:R-:W-:Y:S05]  /*2b30*/  BSYNC B1 ;  /* 0x0000000000017941 */ /* 0x000fea0003800000 */
.L_x_53:
[----:B---3--:R-:W-:Y:S01]  /*2b40*/  @!P1 IMAD R11, R30, R58, R13 ;  /* 0x0000003a1e0b9224 */ /* 0x008fe200078e020d */
[----:B------:R-:W-:Y:S04]  /*2b50*/  BSSY B1, `(.L_x_55) ;  /* 0x0000006000017945 */ /* 0x000fe80003800000 */
[----:B------:R3:W-:Y:S01]  /*2b60*/  @!P1 STG.E.U8 desc[UR36][R4.64+0x8], R11 ;  /* 0x0000080b04009986 */ /* 0x0007e2000c101124 */
[----:B------:R-:W-:Y:S05]  /*2b70*/  @P0 BRA `(.L_x_56) ;  /* 0x00000000000c0947 */ /* 0x000fea0003800000 */
[----:B------:R-:W5:Y:S02]  /*2b80*/  LDG.E.U8 R68, desc[UR36][R8.64+0x9] ;  /* 0x0000092408447981 */ /* 0x000f64000c1e1100 */
[----:B-----5:R-:W-:-:S05]  /*2b90*/  PRMT R0, R68, 0x8880, RZ ;  /* 0x0000888044007816 */ /* 0x020fca00000000ff */
[----:B------:R-:W-:-:S07]  /*2ba0*/  IMAD R13, R0, R59, RZ ;  /* 0x0000003b000d7224 */ /* 0x000fce00078e02ff */
.L_x_56:
[----:B------:R-:W-:Y:S05]  /*2bb0*/  BSYNC B1 ;  /* 0x0000000000017941 */ /* 0x000fea0003800000 */
.L_x_55:
[----:B------:R-:W-:Y:S01]  /*2bc0*/  @!P0 IMAD R31, R31, R58, R13 ;  /* 0x0000003a1f1f8224 */ /* 0x000fe200078e020d */
[----:B------:R-:W-:Y:S04]  /*2bd0*/  BSSY B1, `(.L_x_57) ;  /* 0x0000006000017945 */ /* 0x000fe80003800000 */
[----:B------:R0:W-:Y:S01]  /*2be0*/  @!P0 STG.E.U8 desc[UR36][R4.64+0x9], R31 ;  /* 0x0000091f04008986 */ /* 0x0001e2000c101124 */
[----:B------:R-:W-:Y:S05]  /*2bf0*/  @P5 BRA `(.L_x_58) ;  /* 0x00000000000c5947 */ /* 0x000fea0003800000 */
[----:B------:R-:W5:Y:S02]  /*2c00*/  LDG.E.U8 R68, desc[UR36][R2.64+0x10] ;  /* 0x0000102402447981 */ /* 0x000f64000c1e1100 */
[----:B-----5:R-:W-:-:S05]  /*2c10*/  PRMT R0, R68, 0x8880, RZ ;  /* 0x0000888044007816 */ /* 0x020fca00000000ff */
[----:B------:R-:W-:-:S07]  /*2c20*/  IMAD R13, R0, R59, RZ ;  /* 0x0000003b000d7224 */ /* 0x000fce00078e02ff */
.L_x_58:
[----:B------:R-:W-:Y:S05]  /*2c30*/  BSYNC B1 ;  /* 0x0000000000017941 */ /* 0x000fea0003800000 */
.L_x_57:
[----:B---3--:R-:W-:Y:S01]  /*2c40*/  @!P5 IMAD R11, R32, R58, R13 ;  /* 0x0000003a200bd224 */ /* 0x008fe200078e020d */
[----:B------:R-:W-:Y:S04]  /*2c50*/  BSSY B1, `(.L_x_59) ;  /* 0x0000006000017945 */ /* 0x000fe80003800000 */
[----:B------:R3:W-:Y:S01]  /*2c60*/  @!P5 STG.E.U8 desc[UR36][R6.64+0x10], R11 ;  /* 0x0000100b0600d986 */ /* 0x0007e2000c101124 */
[----:B------:R-:W-:Y:S05]  /*2c70*/  @P4 BRA `(.L_x_60) ;  /* 0x00000000000c4947 */ /* 0x000fea0003800000 */
[----:B------:R-:W5:Y:S02]  /*2c80*/  LDG.E.U8 R68, desc[UR36][R2.64+0x11] ;  /* 0x0000112402447981 */ /* 0x000f64000c1e1100 */
[----:B-----5:R-:W-:-:S05]  /*2c90*/  PRMT R0, R68, 0x8880, RZ ;  /* 0x0000888044007816 */ /* 0x020fca00000000ff */
[----:B------:R-:W-:-:S07]  /*2ca0*/  IMAD R13, R0, R59, RZ ;  /* 0x0000003b000d7224 */ /* 0x000fce00078e02ff */
.L_x_60:
[----:B------:R-:W-:Y:S05]  /*2cb0*/  BSYNC B1 ;  /* 0x0000000000017941 */ /* 0x000fea0003800000 */
.L_x_59:
        /* <DEDUP_REMOVED lines=13> */
.L_x_62:
[----:B------:R-:W-:Y:S05]  /*2d90*/  BSYNC B1 ;  /* 0x0000000000017941 */ /* 0x000fea0003800000 */
.L_x_61:
[----:B---3--:R-:W-:Y:S01]  /*2da0*/  @!P3 IMAD R11, R34, R58, R13 ;  /* 0x0000003a220bb224 */ /* 0x008fe200078e020d */
[----:B------:R-:W-:Y:S04]  /*2db0*/  BSSY B1, `(.L_x_63) ;  /* 0x0000006000017945 */ /* 0x000fe80003800000 */
[----:B------:R3:W-:Y:S01]  /*2dc0*/  @!P3 STG.E.U8 desc[UR36][R4.64+0x10], R11 ;  /* 0x0000100b0400b986 */ /* 0x0007e2000c101124 */
[----:B------:R-:W-:Y:S05]  /*2dd0*/  @P2 BRA `(.L_x_64) ;  /* 0x00000000000c2947 */ /* 0x000fea0003800000 */
[----:B------:R-:W5:Y:S02]  /*2de0*/  LDG.E.U8 R68, desc[UR36][R8.64+0x11] ;  /* 0x0000112408447981 */ /* 0x000f64000c1e1100 */
[----:B-----5:R-:W-:-:S05]  /*2df0*/  PRMT R0, R68, 0x8880, RZ ;  /* 0x0000888044007816 */ /* 0x020fca00000000ff */
[----:B------:R-:W-:-:S07]  /*2e00*/  IMAD R13, R0, R59, RZ ;  /* 0x0000003b000d7224 */ /* 0x000fce00078e02ff */
.L_x_64:
[----:B------:R-:W-:Y:S05]  /*2e10*/  BSYNC B1 ;  /* 0x0000000000017941 */ /* 0x000fea0003800000 */
.L_x_63:
[----:B------:R-:W-:Y:S01]  /*2e20*/  @!P2 IMAD R35, R35, R58, R13 ;  /* 0x0000003a2323a224 */ /* 0x000fe200078e020d */
[----:B------:R-:W-:Y:S04]  /*2e30*/  BSSY B1, `(.L_x_65) ;  /* 0x0000006000017945 */ /* 0x000fe80003800000 */
[----:B------:R0:W-:Y:S01]  /*2e40*/  @!P2 STG.E.U8 desc[UR36][R4.64+0x11], R35 ;  /* 0x000011230400a986 */ /* 0x0001e2000c101124 */
[----:B------:R-:W-:Y:S05]  /*2e50*/  @P5 BRA `(.L_x_66) ;  /* 0x00000000000c5947 */ /* 0x000fea0003800000 */
[----:B------:R-:W5:Y:S02]  /*2e60*/  LDG.E.U8 R68, desc[UR36][R2.64+0x18] ;  /* 0x0000182402447981 */ /* 0x000f64000c1e1100 */
[----:B-----5:R-:W-:-:S05]  /*2e70*/  PRMT R0, R68, 0x8880, RZ ;  /* 0x0000888044007816 */ /* 0x020fca00000000ff */
[----:B------:R-:W-:-:S07]  /*2e80*/  IMAD R13, R0, R59, RZ ;  /* 0x0000003b000d7224 */ /* 0x000fce00078e02ff */
.L_x_66:
[----:B------:R-:W-:Y:S05]  /*2e90*/  BSYNC B1 ;  /* 0x0000000000017941 */ /* 0x000fea0003800000 */
.L_x_65:
[----:B---3--:R-:W-:Y:S01]  /*2ea0*/  @!P5 IMAD R11, R36, R58, R13 ;  /* 0x0000003a240bd224 */ /* 0x008fe200078e020d */
[----:B------:R-:W-:Y:S04]  /*2eb0*/  BSSY B1, `(.L_x_67) ;  /* 0x0000006000017945 */ /* 0x000fe80003800000 */
[----:B------:R3:W-:Y:S01]  /*2ec0*/  @!P5 STG.E.U8 desc[UR36][R6.64+0x18], R11 ;  /* 0x0000180b0600d986 */ /* 0x0007e2000c101124 */
[----:B------:R-:W-:Y:S05]  /*2ed0*/  @P4 BRA `(.L_x_68) ;  /* 0x00000000000c4947 */ /* 0x000fea0003800000 */
[----:B------:R-:W5:Y:S02]  /*2ee0*/  LDG.E.U8 R68, desc[UR36][R2.64+0x19] ;  /* 0x0000192402447981 */ /* 0x000f64000c1e1100 */
[----:B-----5:R-:W-:-:S05]  /*2ef0*/  PRMT R0, R68, 0x8880, RZ ;  /* 0x0000888044007816 */ /* 0x020fca00000000ff */
[----:B------:R-:W-:-:S07]  /*2f00*/  IMAD R13, R0, R59, RZ ;  /* 0x0000003b000d7224 */ /* 0x000fce00078e02ff */
.L_x_68:
[----:B------:R-:W-:Y:S05]  /*2f10*/  BSYNC B1 ;  /* 0x0000000000017941 */ /* 0x000fea0003800000 */
.L_x_67:
        /* <DEDUP_REMOVED lines=13> */
.L_x_70:
[----:B------:R-:W-:Y:S05]  /*2ff0*/  BSYNC B1 ;  /* 0x0000000000017941 */ /* 0x000fea0003800000 */
.L_x_69:
[----:B---3--:R-:W-:Y:S01]  /*3000*/  @!P1 IMAD R11, R38, R58, R13 ;  /* 0x0000003a260b9224 */ /* 0x008fe200078e020d */
[----:B------:R-:W-:Y:S04]  /*3010*/  BSSY B1, `(.L_x_71) ;  /* 0x0000006000017945 */ /* 0x000fe80003800000 */
[----:B------:R3:W-:Y:S01]  /*3020*/  @!P1 STG.E.U8 desc[UR36][R4.64+0x18], R11 ;  /* 0x0000180b04009986 */ /* 0x0007e2000c101124 */
[----:B------:R-:W-:Y:S05]  /*3030*/  @P4 BRA `(.L_x_72) ;  /* 0x00000000000c4947 */ /* 0x000fea0003800000 */
[----:B------:R-:W5:Y:S02]  /*3040*/  LDG.E.U8 R68, desc[UR36][R8.64+0x19] ;  /* 0x0000192408447981 */ /* 0x000f64000c1e1100 */
[----:B-----5:R-:W-:-:S05]  /*3050*/  PRMT R0, R68, 0x8880, RZ ;  /* 0x0000888044007816 */ /* 0x020fca00000000ff */
[----:B------:R-:W-:-:S07]  /*3060*/  IMAD R13, R0, R59, RZ ;  /* 0x0000003b000d7224 */ /* 0x000fce00078e02ff */
.L_x_72:
[----:B------:R-:W-:Y:S05]  /*3070*/  BSYNC B1 ;  /* 0x0000000000017941 */ /* 0x000fea0003800000 */
.L_x_71:
[----:B------:R-:W-:Y:S01]  /*3080*/  @!P4 IMAD R39, R39, R58, R13 ;  /* 0x0000003a2727c224 */ /* 0x000fe200078e020d */
[----:B------:R-:W-:Y:S04]  /*3090*/  BSSY B1, `(.L_x_73) ;  /* 0x0000006000017945 */ /* 0x000fe80003800000 */
[----:B------:R0:W-:Y:S01]  /*30a0*/  @!P4 STG.E.U8 desc[UR36][R4.64+0x19], R39 ;  /* 0x000019270400c986 */ /* 0x0001e2000c101124 */
[----:B------:R-:W-:Y:S05]  /*30b0*/  @P5 BRA `(.L_x_74) ;  /* 0x00000000000c5947 */ /* 0x000fea0003800000 */
[----:B------:R-:W5:Y:S02]  /*30c0*/  LDG.E.U8 R68, desc[UR36][R2.64+0x20] ;  /* 0x0000202402447981 */ /* 0x000f64000c1e1100 */
[----:B-----5:R-:W-:-:S05]  /*30d0*/  PRMT R0, R68, 0x8880, RZ ;  /* 0x0000888044007816 */ /* 0x020fca00000000ff */
[----:B------:R-:W-:-:S07]  /*30e0*/  IMAD R13, R0, R59, RZ ;  /* 0x0000003b000d7224 */ /* 0x000fce00078e02ff */
.L_x_74:
[----:B------:R-:W-:Y:S05]  /*30f0*/  BSYNC B1 ;  /* 0x0000000000017941 */ /* 0x000fea0003800000 */
.L_x_73:
[----:B---3--:R-:W-:Y:S01]  /*3100*/  @!P5 IMAD R11, R40, R58, R13 ;  /* 0x0000003a280bd224 */ /* 0x008fe200078e020d */
[----:B------:R-:W-:Y:S04]  /*3110*/  BSSY B1, `(.L_x_75) ;  /* 0x0000006000017945 */ /* 0x000fe80003800000 */
[----:B------:R3:W-:Y:S01]  /*3120*/  @!P5 STG.E.U8 desc[UR36][R6.64+0x20], R11 ;  /* 0x0000200b0600d986 */ /* 0x0007e2000c101124 */
[----:B------:R-:W-:Y:S05]  /*3130*/  @P0 BRA `(.L_x_76) ;  /* 0x00000000000c0947 */ /* 0x000fea0003800000 */
[----:B------:R-:W5:Y:S02]  /*3140*/  LDG.E.U8 R68, desc[UR36][R2.64+0x21] ;  /* 0x0000212402447981 */ /* 0x000f64000c1e1100 */
[----:B-----5:R-:W-:-:S05]  /*3150*/  PRMT R0, R68, 0x8880, RZ ;  /* 0x0000888044007816 */ /* 0x020fca00000000ff */
[----:B------:R-:W-:-:S07]  /*3160*/  IMAD R13, R0, R59, RZ ;  /* 0x0000003b000d7224 */ /* 0x000fce00078e02ff */
.L_x_76:
[----:B------:R-:W-:Y:S05]  /*3170*/  BSYNC B1 ;  /* 0x0000000000017941 */ /* 0x000fea0003800000 */
.L_x_75:
        /* <DEDUP_REMOVED lines=13> */
.L_x_78:
[----:B------:R-:W-:Y:S05]  /*3250*/  BSYNC B1 ;  /* 0x0000000000017941 */ /* 0x000fea0003800000 */
.L_x_77:
[----:B---3--:R-:W-:Y:S01]  /*3260*/  @!P3 IMAD R11, R42, R58, R13 ;  /* 0x0000003a2a0bb224 */ /* 0x008fe200078e020d */
[----:B------:R-:W-:Y:S04]  /*3270*/  BSSY B1, `(.L_x_79) ;  /* 0x0000006000017945 */ /* 0x000fe80003800000 */
[----:B------:R3:W-:Y:S01]  /*3280*/  @!P3 STG.E.U8 desc[UR36][R4.64+0x20], R11 ;  /* 0x0000200b0400b986 */ /* 0x0007e2000c101124 */
[----:B------:R-:W-:Y:S05]  /*3290*/  @P2 BRA `(.L_x_80) ;  /* 0x00000000000c2947 */ /* 0x000fea0003800000 */
[----:B------:R-:W5:Y:S02]  /*32a0*/  LDG.E.U8 R68, desc[UR36][R8.64+0x21] ;  /* 0x0000212408447981 */ /* 0x000f64000c1e1100 */
[----:B-----5:R-:W-:-:S05]  /*32b0*/  PRMT R0, R68, 0x8880, RZ ;  /* 0x0000888044007816 */ /* 0x020fca00000000ff */
[----:B------:R-:W-:-:S07]  /*32c0*/  IMAD R13, R0, R59, RZ ;  /* 0x0000003b000d7224 */ /* 0x000fce00078e02ff */
.L_x_80:
[----:B------:R-:W-:Y:S05]  /*32d0*/  BSYNC B1 ;  /* 0x0000000000017941 */ /* 0x000fea0003800000 */
.L_x_79:
[----:B------:R-:W-:Y:S01]  /*32e0*/  @!P2 IMAD R43, R43, R58, R13 ;  /* 0x0000003a2b2ba224 */ /* 0x000fe200078e020d */
[----:B------:R-:W-:Y:S04]  /*32f0*/  BSSY B1, `(.L_x_81) ;  /* 0x0000006000017945 */ /* 0x000fe80003800000 */
[----:B------:R0:W-:Y:S01]  /*3300*/  @!P2 STG.E.U8 desc[UR36][R4.64+0x21], R43 ;  /* 0x0000212b0400a986 */ /* 0x0001e2000c101124 */
[----:B------:R-:W-:Y:S05]  /*3310*/  @P0 BRA `(.L_x_82) ;  /* 0x00000000000c0947 */ /* 0x000fea0003800000 */
[----:B------:R-:W5:Y:S02]  /*3320*/  LDG.E.U8 R68, desc[UR36][R2.64+0x28] ;  /* 0x0000282402447981 */ /* 0x000f64000c1e1100 */
[----:B-----5:R-:W-:-:S05]  /*3330*/  PRMT R0, R68, 0x8880, RZ ;  /* 0x0000888044007816 */ /* 0x020fca00000000ff */
[----:B------:R-:W-:-:S07]  /*3340*/  IMAD R13, R0, R59, RZ ;  /* 0x0000003b000d7224 */ /* 0x000fce00078e02ff */
.L_x_82:
[----:B------:R-:W-:Y:S05]  /*3350*/  BSYNC B1 ;  /* 0x0000000000017941 */ /* 0x000fea0003800000 */
.L_x_81:
[----:B---3--:R-:W-:Y:S01]  /*3360*/  @!P0 IMAD R11, R44, R58, R13 ;  /* 0x0000003a2c0b8224 */ /* 0x008fe200078e020d */
[----:B------:R-:W-:Y:S04]  /*3370*/  BSSY B1, `(.L_x_83) ;  /* 0x0000006000017945 */ /* 0x000fe80003800000 */
[----:B------:R3:W-:Y:S01]  /*3380*/  @!P0 STG.E.U8 desc[UR36][R6.64+0x28], R11 ;  /* 0x0000280b06008986 */ /* 0x0007e2000c101124 */
[----:B------:R-:W-:Y:S05]  /*3390*/  @P5 BRA `(.L_x_84) ;  /* 0x00000000000c5947 */ /* 0x000fea0003800000 */
[----:B------:R-:W5:Y:S02]  /*33a0*/  LDG.E.U8 R68, desc[UR36][R2.64+0x29] ;  /* 0x0000292402447981 */ /* 0x000f64000c1e1100 */
[----:B-----5:R-:W-:-:S05]  /*33b0*/  PRMT R0, R68, 0x8880, RZ ;  /* 0x0000888044007816 */ /* 0x020fca00000000ff */
[----:B------:R-:W-:-:S07]  /*33c0*/  IMAD R13, R0, R59, RZ ;  /* 0x0000003b000d7224 */ /* 0x000fce00078e02ff */
.L_x_84:
[----:B------:R-:W-:Y:S05]  /*33d0*/  BSYNC B1 ;  /* 0x0000000000017941 */ /* 0x000fea0003800000 */
.L_x_83:
        /* <DEDUP_REMOVED lines=13> */
.L_x_86:
[----:B------:R-:W-:Y:S05]  /*34b0*/  BSYNC B1 ;  /* 0x0000000000017941 */ /* 0x000fea0003800000 */
.L_x_85:
[----:B---3--:R-:W-:Y:S01]  /*34c0*/  @!P4 IMAD R11, R46, R58, R13 ;  /* 0x0000003a2e0bc224 */ /* 0x008fe200078e020d */
[----:B------:R-:W-:Y:S04]  /*34d0*/  BSSY B1, `(.L_x_87) ;  /* 0x0000006000017945 */ /* 0x000fe80003800000 */
[----:B------:R3:W-:Y:S01]  /*34e0*/  @!P4 STG.E.U8 desc[UR36][R4.64+0x28], R11 ;  /* 0x0000280b0400c986 */ /* 0x0007e2000c101124 */
[----:B------:R-:W-:Y:S05]  /*34f0*/  @P1 BRA `(.L_x_88) ;  /* 0x00000000000c1947 */ /* 0x000fea0003800000 */
[----:B------:R-:W5:Y:S02]  /*3500*/  LDG.E.U8 R68, desc[UR36][R8.64+0x29] ;  /* 0x0000292408447981 */ /* 0x000f64000c1e1100 */
[----:B-----5:R-:W-:-:S05]  /*3510*/  PRMT R0, R68, 0x8880, RZ ;  /* 0x0000888044007816 */ /* 0x020fca00000000ff */
[----:B------:R-:W-:-:S07]  /*3520*/  IMAD R13, R0, R59, RZ ;  /* 0x0000003b000d7224 */ /* 0x000fce00078e02ff */
.L_x_88:
[----:B------:R-:W-:Y:S05]  /*3530*/  BSYNC B1 ;  /* 0x0000000000017941 */ /* 0x000fea0003800000 */
.L_x_87:
[----:B------:R-:W-:Y:S01]  /*3540*/  @!P1 IMAD R47, R47, R58, R13 ;  /* 0x0000003a2f2f9224 */ /* 0x000fe200078e020d */
[----:B------:R-:W-:Y:S04]  /*3550*/  BSSY B1, `(.L_x_89) ;  /* 0x0000006000017945 */ /* 0x000fe80003800000 */
[----:B------:R0:W-:Y:S01]  /*3560*/  @!P1 STG.E.U8 desc[UR36][R4.64+0x29], R47 ;  /* 0x0000292f04009986 */ /* 0x0001e2000c101124 */
[----:B------:R-:W-:Y:S05]  /*3570*/  @P3 BRA `(.L_x_90) ;  /* 0x00000000000c3947 */ /* 0x000fea0003800000 */
[----:B------:R-:W5:Y:S02]  /*3580*/  LDG.E.U8 R68, desc[UR36][R2.64+0x30] ;  /* 0x0000302402447981 */ /* 0x000f64000c1e1100 */
[----:B-----5:R-:W-:-:S05]  /*3590*/  PRMT R0, R68, 0x8880, RZ ;  /* 0x0000888044007816 */ /* 0x020fca00000000ff */
[----:B------:R-:W-:-:S07]  /*35a0*/  IMAD R13, R0, R59, RZ ;  /* 0x0000003b000d7224 */ /* 0x000fce00078e02ff */
.L_x_90:
[----:B------:R-:W-:Y:S05]  /*35b0*/  BSYNC B1 ;  /* 0x0000000000017941 */ /* 0x000fea0003800000 */
.L_x_89:
[----:B---3--:R-:W-:Y:S01]  /*35c0*/  @!P3 IMAD R11, R48, R58, R13 ;  /* 0x0000003a300bb224 */ /* 0x008fe200078e020d */
[----:B------:R-:W-:Y:S04]  /*35d0*/  BSSY B1, `(.L_x_91) ;  /* 0x0000006000017945 */ /* 0x000fe80003800000 */
[----:B------:R3:W-:Y:S01]  /*35e0*/  @!P3 STG.E.U8 desc[UR36][R6.64+0x30], R11 ;  /* 0x0000300b0600b986 */ /* 0x0007e2000c101124 */
[----:B------:R-:W-:Y:S05]  /*35f0*/  @P5 BRA `(.L_x_92) ;  /* 0x00000000000c5947 */ /* 0x000fea0003800000 */
[----:B------:R-:W5:Y:S02]  /*3600*/  LDG.E.U8 R68, desc[UR36][R2.64+0x31] ;  /* 0x0000312402447981 */ /* 0x000f64000c1e1100 */
[----:B-----5:R-:W-:-:S05]  /*3610*/  PRMT R0, R68, 0x8880, RZ ;  /* 0x0000888044007816 */ /* 0x020fca00000000ff */
[----:B------:R-:W-:-:S07]  /*3620*/  IMAD R13, R0, R59, RZ ;  /* 0x0000003b000d7224 */ /* 0x000fce00078e02ff */
.L_x_92:
[----:B------:R-:W-:Y:S05]  /*3630*/  BSYNC B1 ;  /* 0x0000000000017941 */ /* 0x000fea0003800000 */
.L_x_91:
        /* <DEDUP_REMOVED lines=9> */
[----:B------:R-:W-:Y:S01]  /*36d0*/  ISETP.LT.OR P3, PT, R72, 0x9, !P3 ;  /* 0x000000094800780c */ /* 0x000fe20005f61670 */
[----:B------:R-:W-:-:S12]  /*36e0*/  @P2 BRA `(.L_x_94) ;  /* 0x00000000000c2947 */ /* 0x000fd80003800000 */
[----:B------:R-:W5:Y:S02]  /*36f0*/  LDG.E.U8 R68, desc[UR36][R8.64+0x30] ;  /* 0x0000302408447981 */ /* 0x000f64000c1e1100 */
[----:B-----5:R-:W-:-:S05]  /*3700*/  PRMT R0, R68, 0x8880, RZ ;  /* 0x0000888044007816 */ /* 0x020fca00000000ff */
[----:B------:R-:W-:-:S07]  /*3710*/  IMAD R13, R0, R59, RZ ;  /* 0x0000003b000d7224 */ /* 0x000fce00078e02ff */
.L_x_94:
[----:B------:R-:W-:Y:S05]  /*3720*/  BSYNC B1 ;  /* 0x0000000000017941 */ /* 0x000fea0003800000 */
.L_x_93:
[----:B---3--:R-:W-:Y:S01]  /*3730*/  @!P2 IMAD R11, R50, R58, R13 ;  /* 0x0000003a320ba224 */ /* 0x008fe200078e020d */
[----:B------:R-:W-:Y:S04]  /*3740*/  BSSY B1, `(.L_x_95) ;  /* 0x0000006000017945 */ /* 0x000fe80003800000 */
[----:B------:R3:W-:Y:S01]  /*3750*/  @!P2 STG.E.U8 desc[UR36][R4.64+0x30], R11 ;  /* 0x0000300b0400a986 */ /* 0x0007e2000c101124 */
[----:B------:R-:W-:Y:S05]  /*3760*/  @P0 BRA `(.L_x_96) ;  /* 0x00000000000c0947 */ /* 0x000fea0003800000 */
[----:B------:R-:W5:Y:S02]  /*3770*/  LDG.E.U8 R68, desc[UR36][R8.64+0x31] ;  /* 0x0000312408447981 */ /* 0x000f64000c1e1100 */
[----:B-----5:R-:W-:-:S05]  /*3780*/  PRMT R0, R68, 0x8880, RZ ;  /* 0x0000888044007816 */ /* 0x020fca00000000ff */
[----:B------:R-:W-:-:S07]  /*3790*/  IMAD R13, R0, R59, RZ ;  /* 0x0000003b000d7224 */ /* 0x000fce00078e02ff */
.L_x_96:
[----:B------:R-:W-:Y:S05]  /*37a0*/  BSYNC B1 ;  /* 0x0000000000017941 */ /* 0x000fea0003800000 */
.L_x_95:
[----:B------:R-:W-:Y:S01]  /*37b0*/  @!P0 IMAD R51, R51, R58, R13 ;  /* 0x0000003a33338224 */ /* 0x000fe200078e020d */
[----:B------:R-:W-:Y:S04]  /*37c0*/  BSSY B1, `(.L_x_97) ;  /* 0x0000006000017945 */ /* 0x000fe80003800000 */
[----:B------:R0:W-:Y:S01]  /*37d0*/  @!P0 STG.E.U8 desc[UR36][R4.64+0x31], R51 ;  /* 0x0000313304008986 */ /* 0x0001e2000c101124 */
[----:B------:R-:W-:Y:S05]  /*37e0*/  @P5 BRA `(.L_x_98) ;  /* 0x00000000000c5947 */ /* 0x000fea0003800000 */
[----:B------:R-:W5:Y:S02]  /*37f0*/  LDG.E.U8 R68, desc[UR36][R2.64+0x38] ;  /* 0x0000382402447981 */ /* 0x000f64000c1e1100 */
[----:B-----5:R-:W-:-:S05]  /*3800*/  PRMT R0, R68, 0x8880, RZ ;  /* 0x0000888044007816 */ /* 0x020fca00000000ff */
[----:B------:R-:W-:-:S07]  /*3810*/  IMAD R13, R0, R59, RZ ;  /* 0x0000003b000d7224 */ /* 0x000fce00078e02ff */
.L_x_98:
[----:B------:R-:W-:Y:S05]  /*3820*/  BSYNC B1 ;  /* 0x0000000000017941 */ /* 0x000fea0003800000 */
.L_x_97:
[----:B---3--:R-:W-:Y:S01]  /*3830*/  @!P5 IMAD R11, R52, R58, R13 ;  /* 0x0000003a340bd224 */ /* 0x008fe200078e020d */
[----:B------:R-:W-:Y:S04]  /*3840*/  BSSY B1, `(.L_x_99) ;  /* 0x0000006000017945 */ /* 0x000fe80003800000 */
[----:B------:R3:W-:Y:S01]  /*3850*/  @!P5 STG.E.U8 desc[UR36][R6.64+0x38], R11 ;  /* 0x0000380b0600d986 */ /* 0x0007e2000c101124 */
[----:B------:R-:W-:Y:S05]  /*3860*/  @P4 BRA `(.L_x_100) ;  /* 0x00000000000c4947 */ /* 0x000fea0003800000 */
[----:B------:R-:W5:Y:S02]  /*3870*/  LDG.E.U8 R68, desc[UR36][R2.64+0x39] ;  /* 0x0000392402447981 */ /* 0x000f64000c1e1100 */
[----:B-----5:R-:W-:-:S05]  /*3880*/  PRMT R0, R68, 0x8880, RZ ;  /* 0x0000888044007816 */ /* 0x020fca00000000ff */
[----:B------:R-:W-:-:S07]  /*3890*/  IMAD R13, R0, R59, RZ ;  /* 0x0000003b000d7224 */ /* 0x000fce00078e02ff */
.L_x_100:
[----:B------:R-:W-:Y:S05]  /*38a0*/  BSYNC B1 ;  /* 0x0000000000017941 */ /* 0x000fea0003800000 */
.L_x_99:
[----:B------:R-:W-:Y:S01]  /*38b0*/  @!P4 IMAD R53, R53, R58, R13 ;  /* 0x0000003a3535c224 */ /* 0x000fe200078e020d */
[----:B------:R-:W-:Y:S04]  /*38c0*/  BSSY B1, `(.L_x_101) ;  /* 0x0000006000017945 */ /* 0x000fe80003800000 */
[----:B------:R0:W-:Y:S01]  /*38d0*/  @!P4 STG.E.U8 desc[UR36][R6.64+0x39], R53 ;  /* 0x000039350600c986 */ /* 0x0001e2000c101124 */
[----:B------:R-:W-:Y:S05]  /*38e0*/  @P3 BRA `(.L_x_102) ;  /* 0x00000000000c3947 */ /* 0x000fea0003800000 */
[----:B------:R-:W5:Y:S02]  /*38f0*/  LDG.E.U8 R68, desc[UR36][R8.64+0x38] ;  /* 0x0000382408447981 */ /* 0x000f64000c1e1100 */
[----:B-----5:R-:W-:-:S05]  /*3900*/  PRMT R0, R68, 0x8880, RZ ;  /* 0x0000888044007816 */ /* 0x020fca00000000ff */
[----:B------:R-:W-:-:S07]  /*3910*/  IMAD R13, R0, R59, RZ ;  /* 0x0000003b000d7224 */ /* 0x000fce00078e02ff */
.L_x_102:
[----:B------:R-:W-:Y:S05]  /*3920*/  BSYNC B1 ;  /* 0x0000000000017941 */ /* 0x000fea0003800000 */
.L_x_101:
[----:B0-----:R-:W-:Y:S01]  /*3930*/  @!P3 IMAD R3, R54, R58, R13 ;  /* 0x0000003a3603b224 */ /* 0x001fe200078e020d */
[----:B------:R-:W-:Y:S01]  /*3940*/  ISETP.LT.OR P1, PT, R72, 0x9, !P1 ;  /* 0x000000094800780c */ /* 0x000fe20004f21670 */
[----:B------:R-:W-:Y:S03]  /*3950*/  BSSY B1, `(.L_x_103) ;  /* 0x0000006000017945 */ /* 0x000fe60003800000 */
[----:B------:R0:W-:Y:S09]  /*3960*/  @!P3 STG.E.U8 desc[UR36][R4.64+0x38], R3 ;  /* 0x000038030400b986 */ /* 0x0001f2000c101124 */
[----:B------:R-:W-:Y:S05]  /*3970*/  @P1 BRA `(.L_x_104) ;  /* 0x00000000000c1947 */ /* 0x000fea0003800000 */
[----:B------:R-:W5:Y:S02]  /*3980*/  LDG.E.U8 R68, desc[UR36][R8.64+0x39] ;  /* 0x0000392408447981 */ /* 0x000f64000c1e1100 */
[----:B-----5:R-:W-:-:S05]  /*3990*/  PRMT R0, R68, 0x8880, RZ ;  /* 0x0000888044007816 */ /* 0x020fca00000000ff */
[----:B------:R-:W-:-:S07]  /*39a0*/  IMAD R13, R0, R59, RZ ;  /* 0x0000003b000d7224 */ /* 0x000fce00078e02ff */
.L_x_104:
[----:B------:R-:W-:Y:S05]  /*39b0*/  BSYNC B1 ;  /* 0x0000000000017941 */ /* 0x000fea0003800000 */
.L_x_103:
[----:B------:R-:W-:Y:S01]  /*39c0*/  IMAD R13, R55, R58, R13 ;  /* 0x0000003a370d7224 */ /* 0x000fe200078e020d */
[----:B------:R-:W-:Y:S06]  /*39d0*/  @P1 BRA `(.L_x_105) ;  /* 0x0000000400c81947 */ /* 0x000fec0003800000 */
[----:B------:R0:W-:Y:S01]  /*39e0*/  STG.E.U8 desc[UR36][R4.64+0x39], R13 ;  /* 0x0000390d04007986 */ /* 0x0001e2000c101124 */
[----:B------:R-:W-:Y:S05]  /*39f0*/  BRA `(.L_x_105) ;  /* 0x0000000400c07947 */ /* 0x000fea0003800000 */
.L_x_40:
[C---:B------:R-:W-:Y:S02]  /*3a00*/  ISETP.GE.AND P1, PT, R73.reuse, 0x1, PT ;  /* 0x000000014900780c */ /* 0x040fe40003f26270 */
[----:B------:R-:W-:Y:S02]  /*3a10*/  ISETP.GE.AND P0, PT, R73, 0x2, PT ;  /* 0x000000024900780c */ /* 0x000fe40003f06270 */
[C---:B------:R-:W-:Y:S02]  /*3a20*/  ISETP.LT.OR P4, PT, R72.reuse, 0x1, !P1 ;  /* 0x000000014800780c */ /* 0x040fe40004f81670 */
[C---:B------:R-:W-:Y:S02]  /*3a30*/  ISETP.LT.OR P5, PT, R72.reuse, 0x1, !P0 ;  /* 0x000000014800780c */ /* 0x040fe400047a1670 */
[C---:B------:R-:W-:Y:S02]  /*3a40*/  ISETP.LT.OR P1, PT, R72.reuse, 0x9, !P1 ;  /* 0x000000094800780c */ /* 0x040fe40004f21670 */
[----:B------:R-:W-:-:S02]  /*3a50*/  ISETP.LT.OR P0, PT, R72, 0x9, !P0 ;  /* 0x000000094800780c */ /* 0x000fc40004701670 */
[C---:B------:R-:W-:Y:S02]  /*3a60*/  ISETP.GE.AND P3, PT, R73.reuse, 0x9, PT ;  /* 0x000000094900780c */ /* 0x040fe40003f66270 */
[----:B------:R-:W-:-:S03]  /*3a70*/  ISETP.GE.AND P2, PT, R73, 0xa, PT ;  /* 0x0000000a4900780c */ /* 0x000fc60003f46270 */
[-C--:B------:R-:W-:Y:S02]  /*3a80*/  @!P4 IMAD R3, R24, R58.reuse, RZ ;  /* 0x0000003a1803c224 */ /* 0x080fe400078e02ff */
[-C--:B------:R-:W-:Y:S02]  /*3a90*/  @!P5 IMAD R25, R25, R58.reuse, RZ ;  /* 0x0000003a1919d224 */ /* 0x080fe400078e02ff */
[-C--:B------:R-:W-:Y:S01]  /*3aa0*/  @!P1 IMAD R9, R26, R58.reuse, RZ ;  /* 0x0000003a1a099224 */ /* 0x080fe200078e02ff */
[----:B------:R0:W-:Y:S01]  /*3ab0*/  @!P4 STG.E.U8 desc[UR36][R6.64], R3 ;  /* 0x000000030600c986 */ /* 0x0001e2000c101124 */
[C---:B------:R-:W-:Y:S01]  /*3ac0*/  ISETP.LT.OR P4, PT, R72.reuse, 0x1, !P3 ;  /* 0x000000014800780c */ /* 0x040fe20005f81670 */
[----:B------:R-:W-:Y:S02]  /*3ad0*/  @!P0 IMAD R27, R27, R58, RZ ;  /* 0x0000003a1b1b8224 */ /* 0x000fe400078e02ff */
[----:B------:R-:W-:Y:S01]  /*3ae0*/  @!P5 STG.E.U8 desc[UR36][R6.64+0x1], R25 ;  /* 0x000001190600d986 */ /* 0x000fe2000c101124 */
[----:B------:R-:W-:-:S02]  /*3af0*/  ISETP.LT.OR P5, PT, R72, 0x1, !P2 ;  /* 0x000000014800780c */ /* 0x000fc400057a1670 */
[C---:B------:R-:W-:Y:S01]  /*3b00*/  ISETP.LT.OR P2, PT, R72.reuse, 0x9, !P2 ;  /* 0x000000094800780c */ /* 0x040fe20005741670 */
[----:B------:R1:W-:Y:S01]  /*3b10*/  @!P1 STG.E.U8 desc[UR36][R4.64], R9 ;  /* 0x0000000904009986 */ /* 0x0003e2000c101124 */
[----:B------:R-:W-:Y:S02]  /*3b20*/  ISETP.LT.OR P1, PT, R72, 0x9, !P3 ;  /* 0x000000094800780c */ /* 0x000fe40005f21670 */
[C---:B------:R-:W-:Y:S01]  /*3b30*/  ISETP.GE.AND P3, PT, R73.reuse, 0x11, PT ;  /* 0x000000114900780c */ /* 0x040fe20003f66270 */
[----:B------:R-:W-:Y:S01]  /*3b40*/  @!P0 STG.E.U8 desc[UR36][R4.64+0x1], R27 ;  /* 0x0000011b04008986 */ /* 0x000fe2000c101124 */
[----:B------:R-:W-:Y:S01]  /*3b50*/  ISETP.GE.AND P0, PT, R73, 0x12, PT ;  /* 0x000000124900780c */ /* 0x000fe20003f06270 */
[----:B------:R-:W-:-:S04]  /*3b60*/  @!P4 IMAD R11, R28, R58, RZ ;  /* 0x0000003a1c0bc224 */ /* 0x000fc800078e02ff */
[-C--:B------:R-:W-:Y:S01]  /*3b70*/  @!P5 IMAD R29, R29, R58.reuse, RZ ;  /* 0x0000003a1d1dd224 */ /* 0x080fe200078e02ff */
[----:B------:R-:W-:Y:S01]  /*3b80*/  @!P4 STG.E.U8 desc[UR36][R6.64+0x8], R11 ;  /* 0x0000080b0600c986 */ /* 0x000fe2000c101124 */
[C---:B------:R-:W-:Y:S01]  /*3b90*/  ISETP.LT.OR P4, PT, R72.reuse, 0x1, !P3 ;  /* 0x000000014800780c */ /* 0x040fe20005f81670 */
[-C--:B------:R-:W-:Y:S02]  /*3ba0*/  @!P2 IMAD R31, R31, R58.reuse, RZ ;  /* 0x0000003a1f1fa224 */ /* 0x080fe400078e02ff */
[----:B------:R-:W-:Y:S01]  /*3bb0*/  @!P5 STG.E.U8 desc[UR36][R6.64+0x9], R29 ;  /* 0x0000091d0600d986 */ /* 0x000fe2000c101124 */
[----:B------:R-:W-:Y:S01]  /*3bc0*/  ISETP.LT.OR P5, PT, R72, 0x1, !P0 ;  /* 0x000000014800780c */ /* 0x000fe200047a1670 */
[----:B0-----:R-:W-:Y:S01]  /*3bd0*/  @!P1 IMAD R3, R30, R58, RZ ;  /* 0x0000003a1e039224 */ /* 0x001fe200078e02ff */
[----:B------:R-:W-:Y:S01]  /*3be0*/  ISETP.LT.OR P0, PT, R72, 0x9, !P0 ;  /* 0x000000094800780c */ /* 0x000fe20004701670 */
[----:B------:R-:W-:Y:S01]  /*3bf0*/  @!P2 STG.E.U8 desc[UR36][R4.64+0x9], R31 ;  /* 0x0000091f0400a986 */ /* 0x000fe2000c101124 */
[----:B------:R-:W-:-:S03]  /*3c00*/  ISETP.GE.AND P2, PT, R73, 0x19, PT ;  /* 0x000000194900780c */ /* 0x000fc60003f46270 */
[----:B------:R0:W-:Y:S01]  /*3c10*/  @!P1 STG.E.U8 desc[UR36][R4.64+0x8], R3 ;  /* 0x0000080304009986 */ /* 0x0001e2000c101124 */
[----:B------:R-:W-:Y:S01]  /*3c20*/  ISETP.LT.OR P1, PT, R72, 0x9, !P3 ;  /* 0x000000094800780c */ /* 0x000fe20005f21670 */
[----:B-1----:R-:W-:Y:S01]  /*3c30*/  @!P4 IMAD R9, R32, R58, RZ ;  /* 0x0000003a2009c224 */ /* 0x002fe200078e02ff */
[----:B------:R-:W-:-:S03]  /*3c40*/  ISETP.GE.AND P3, PT, R73, 0x1a, PT ;  /* 0x0000001a4900780c */ /* 0x000fc60003f66270 */
[-C--:B------:R-:W-:Y:S01]  /*3c50*/  @!P5 IMAD R33, R33, R58.reuse, RZ ;  /* 0x0000003a2121d224 */ /* 0x080fe200078e02ff */
[----:B------:R-:W-:Y:S01]  /*3c60*/  @!P4 STG.E.U8 desc[UR36][R6.64+0x10], R9 ;  /* 0x000010090600c986 */ /* 0x000fe2000c101124 */
[C---:B------:R-:W-:Y:S01]  /*3c70*/  ISETP.LT.OR P4, PT, R72.reuse, 0x1, !P3 ;  /* 0x000000014800780c */ /* 0x040fe20005f81670 */
[-C--:B------:R-:W-:Y:S01]  /*3c80*/  @!P0 IMAD R35, R35, R58.reuse, RZ ;  /* 0x0000003a23238224 */ /* 0x080fe200078e02ff */
[C---:B------:R-:W-:Y:S01]  /*3c90*/  ISETP.LT.OR P3, PT, R72.reuse, 0x9, !P3 ;  /* 0x000000094800780c */ /* 0x040fe20005f61670 */
[----:B------:R-:W-:Y:S01]  /*3ca0*/  @!P5 STG.E.U8 desc[UR36][R6.64+0x11], R33 ;  /* 0x000011210600d986 */ /* 0x000fe2000c101124 */
[----:B------:R-:W-:Y:S02]  /*3cb0*/  ISETP.LT.OR P5, PT, R72, 0x1, !P2 ;  /* 0x000000014800780c */ /* 0x000fe400057a1670 */
[----:B0-----:R-:W-:Y:S01]  /*3cc0*/  @!P1 IMAD R3, R34, R58, RZ ;  /* 0x0000003a22039224 */ /* 0x001fe200078e02ff */
[----:B------:R-:W-:Y:S01]  /*3cd0*/  @!P0 STG.E.U8 desc[UR36][R4.64+0x11], R35 ;  /* 0x0000112304008986 */ /* 0x000fe2000c101124 */
[----:B------:R-:W-:-:S02]  /*3ce0*/  ISETP.LT.OR P2, PT, R72, 0x9, !P2 ;  /* 0x000000094800780c */ /* 0x000fc40005741670 */
[C---:B------:R-:W-:Y:S01]  /*3cf0*/  ISETP.GE.AND P0, PT, R73.reuse, 0x21, PT ;  /* 0x000000214900780c */ /* 0x040fe20003f06270 */
[----:B------:R0:W-:Y:S01]  /*3d00*/  @!P1 STG.E.U8 desc[UR36][R4.64+0x10], R3 ;  /* 0x0000100304009986 */ /* 0x0001e2000c101124 */
[----:B------:R-:W-:Y:S01]  /*3d10*/  ISETP.GE.AND P1, PT, R73, 0x22, PT ;  /* 0x000000224900780c */ /* 0x000fe20003f26270 */
[-C--:B------:R-:W-:Y:S02]  /*3d20*/  @!P4 IMAD R37, R37, R58.reuse, RZ ;  /* 0x0000003a2525c224 */ /* 0x080fe400078e02ff */
[-C--:B------:R-:W-:Y:S02]  /*3d30*/  @!P3 IMAD R39, R39, R58.reuse, RZ ;  /* 0x0000003a2727b224 */ /* 0x080fe400078e02ff */
[-C--:B------:R-:W-:Y:S01]  /*3d40*/  @!P5 IMAD R11, R36, R58.reuse, RZ ;  /* 0x0000003a240bd224 */ /* 0x080fe200078e02ff */
[----:B------:R-:W-:Y:S01]  /*3d50*/  @!P4 STG.E.U8 desc[UR36][R6.64+0x19], R37 ;  /* 0x000019250600c986 */ /* 0x000fe2000c101124 */
[C---:B------:R-:W-:Y:S02]  /*3d60*/  ISETP.LT.OR P4, PT, R72.reuse, 0x1, !P0 ;  /* 0x000000014800780c */ /* 0x040fe40004781670 */
[C---:B------:R-:W-:Y:S01]  /*3d70*/  ISETP.LT.OR P0, PT, R72.reuse, 0x9, !P0 ;  /* 0x000000094800780c */ /* 0x040fe20004701670 */
[----:B------:R-:W-:Y:S01]  /*3d80*/  @!P5 STG.E.U8 desc[UR36][R6.64+0x18], R11 ;  /* 0x0000180b0600d986 */ /* 0x000fe2000c101124 */
[----:B------:R-:W-:Y:S01]  /*3d90*/  ISETP.LT.OR P5, PT, R72, 0x1, !P1 ;  /* 0x000000014800780c */ /* 0x000fe20004fa1670 */
[----:B0-----:R-:W-:Y:S01]  /*3da0*/  @!P2 IMAD R3, R38, R58, RZ ;  /* 0x0000003a2603a224 */ /* 0x001fe200078e02ff */
[----:B------:R-:W-:Y:S01]  /*3db0*/  ISETP.LT.OR P1, PT, R72, 0x9, !P1 ;  /* 0x000000094800780c */ /* 0x000fe20004f21670 */
[----:B------:R-:W-:Y:S01]  /*3dc0*/  @!P3 STG.E.U8 desc[UR36][R4.64+0x19], R39 ;  /* 0x000019270400b986 */ /* 0x000fe2000c101124 */
[----:B------:R-:W-:-:S03]  /*3dd0*/  ISETP.GE.AND P3, PT, R73, 0x29, PT ;  /* 0x000000294900780c */ /* 0x000fc60003f66270 */
[----:B------:R0:W-:Y:S01]  /*3de0*/  @!P2 STG.E.U8 desc[UR36][R4.64+0x18], R3 ;  /* 0x000018030400a986 */ /* 0x0001e2000c101124 */
[----:B------:R-:W-:Y:S01]  /*3df0*/  ISETP.GE.AND P2, PT, R73, 0x2a, PT ;  /* 0x0000002a4900780c */ /* 0x000fe20003f46270 */
[----:B------:R-:W-:-:S04]  /*3e00*/  @!P4 IMAD R9, R40, R58, RZ ;  /* 0x0000003a2809c224 */ /* 0x000fc800078e02ff */
[-C--:B------:R-:W-:Y:S01]  /*3e10*/  @!P5 IMAD R41, R41, R58.reuse, RZ ;  /* 0x0000003a2929d224 */ /* 0x080fe200078e02ff */
[----:B------:R-:W-:Y:S01]  /*3e20*/  @!P4 STG.E.U8 desc[UR36][R6.64+0x20], R9 ;  /* 0x000020090600c986 */ /* 0x000fe2000c101124 */
[C---:B------:R-:W-:Y:S01]  /*3e30*/  ISETP.LT.OR P4, PT, R72.reuse, 0x1, !P3 ;  /* 0x000000014800780c */ /* 0x040fe20005f81670 */
[-C--:B------:R-:W-:Y:S01]  /*3e40*/  @!P1 IMAD R43, R43, R58.reuse, RZ ;  /* 0x0000003a2b2b9224 */ /* 0x080fe200078e02ff */
        /* <DEDUP_REMOVED lines=25> */
[----:B------:R1:W-:Y:S01]  /*3fe0*/  @!P4 STG.E.U8 desc[UR36][R6.64+0x30], R9 ;  /* 0x000030090600c986 */ /* 0x0003e2000c101124 */
[C---:B------:R-:W-:Y:S01]  /*3ff0*/  ISETP.LT.OR P4, PT, R72.reuse, 0x1, !P2 ;  /* 0x000000014800780c */ /* 0x040fe20005781670 */
[-C--:B------:R-:W-:Y:S01]  /*4000*/  @!P0 IMAD R51, R51, R58.reuse, RZ ;  /* 0x0000003a33338224 */ /* 0x080fe200078e02ff */
[C---:B------:R-:W-:Y:S01]  /*4010*/  ISETP.LT.OR P2, PT, R72.reuse, 0x9, !P2 ;  /* 0x000000094800780c */ /* 0x040fe20005741670 */
[----:B------:R2:W-:Y:S01]  /*4020*/  @!P5 STG.E.U8 desc[UR36][R6.64+0x31], R49 ;  /* 0x000031310600d986 */ /* 0x0005e2000c101124 */
[----:B------:R-:W-:Y:S01]  /*4030*/  ISETP.LT.OR P5, PT, R72, 0x1, !P3 ;  /* 0x000000014800780c */ /* 0x000fe20005fa1670 */
[-C--:B0-----:R-:W-:Y:S01]  /*4040*/  @!P1 IMAD R3, R50, R58.reuse, RZ ;  /* 0x0000003a32039224 */ /* 0x081fe200078e02ff */
[----:B------:R-:W-:Y:S01]  /*4050*/  ISETP.LT.OR P3, PT, R72, 0x9, !P3 ;  /* 0x000000094800780c */ /* 0x000fe20005f61670 */
[----:B------:R2:W-:Y:S04]  /*4060*/  @!P0 STG.E.U8 desc[UR36][R4.64+0x31], R51 ;  /* 0x0000313304008986 */ /* 0x0005e8000c101124 */
[----:B------:R2:W-:Y:S02]  /*4070*/  @!P1 STG.E.U8 desc[UR36][R4.64+0x30], R3 ;  /* 0x0000300304009986 */ /* 0x0005e4000c101124 */
[----:B------:R-:W-:-:S02]  /*4080*/  @!P4 IMAD R11, R52, R58, RZ ;  /* 0x0000003a340bc224 */ /* 0x000fc400078e02ff */
[-C--:B-1----:R-:W-:Y:S02]  /*4090*/  @!P2 IMAD R9, R54, R58.reuse, RZ ;  /* 0x0000003a3609a224 */ /* 0x082fe400078e02ff */
[-C--:B------:R-:W-:Y:S01]  /*40a0*/  @!P5 IMAD R53, R53, R58.reuse, RZ ;  /* 0x0000003a3535d224 */ /* 0x080fe200078e02ff */
[----:B------:R2:W-:Y:S01]  /*40b0*/  @!P4 STG.E.U8 desc[UR36][R6.64+0x38], R11 ;  /* 0x0000380b0600c986 */ /* 0x0005e2000c101124 */
[----:B------:R-:W-:-:S03]  /*40c0*/  @!P3 IMAD R55, R55, R58, RZ ;  /* 0x0000003a3737b224 */ /* 0x000fc600078e02ff */
[----:B------:R2:W-:Y:S04]  /*40d0*/  @!P5 STG.E.U8 desc[UR36][R6.64+0x39], R53 ;  /* 0x000039350600d986 */ /* 0x0005e8000c101124 */
[----:B------:R2:W-:Y:S04]  /*40e0*/  @!P2 STG.E.U8 desc[UR36][R4.64+0x38], R9 ;  /* 0x000038090400a986 */ /* 0x0005e8000c101124 */
[----:B------:R2:W-:Y:S02]  /*40f0*/  @!P3 STG.E.U8 desc[UR36][R4.64+0x39], R55 ;  /* 0x000039370400b986 */ /* 0x0005e4000c101124 */
.L_x_105:
[----:B------:R-:W-:Y:S05]  /*4100*/  BSYNC B0 ;  /* 0x0000000000007941 */ /* 0x000fea0003800000 */
.L_x_39:
[----:B0-2---:R-:W2:Y:S01]  /*4110*/  LDL.64 R2, [R1] ;  /* 0x0000000001027983 */ /* 0x005ea20000100a00 */
[----:B------:R-:W-:Y:S01]  /*4120*/  ULDC.64 UR4, c[0x0][0x650] ;  /* 0x0001940000047ab9 */ /* 0x000fe20000000a00 */
[----:B------:R0:W-:Y:S01]  /*4130*/  SYNCS.ARRIVE.TRANS64.A1T0 RZ, [R66+UR47], RZ ;  /* 0x000000ff42ff79a7 */ /* 0x0001e2000810002f */
[----:B------:R-:W-:Y:S01]  /*4140*/  PRMT R0, RZ, 0x7610, R0 ;  /* 0x00007610ff007816 */ /* 0x000fe20000000000 */
[----:B------:R-:W-:Y:S02]  /*4150*/  IMAD.MOV.U32 R19, RZ, RZ, -0x1 ;  /* 0xffffffffff137424 */ /* 0x000fe400078e00ff */
[----:B------:R-:W-:Y:S01]  /*4160*/  IMAD.MOV.U32 R22, RZ, RZ, -0x1 ;  /* 0xffffffffff167424 */ /* 0x000fe200078e00ff */
[----:B--2---:R-:W-:-:S04]  /*4170*/  LEA R18, P0, R2, R18, 0x1 ;  /* 0x0000001202127211 */ /* 0x004fc800078008ff */
[----:B------:R-:W-:Y:S01]  /*4180*/  LEA.HI.X R17, R2, R17, R23, 0x1, P0 ;  /* 0x0000001102117211 */ /* 0x000fe200000f0c17 */
[----:B------:R-:W-:Y:S01]  /*4190*/  IMAD.MOV.U32 R2, RZ, RZ, -0x1 ;  /* 0xffffffffff027424 */ /* 0x000fe200078e00ff */
[----:B------:R-:W-:-:S04]  /*41a0*/  ISETP.GE.U32.AND P0, PT, R18, UR4, PT ;  /* 0x0000000412007c0c */ /* 0x000fc8000bf06070 */
[----:B------:R-:W-:-:S13]  /*41b0*/  ISETP.GE.U32.AND.EX P0, PT, R17, UR5, PT, P0 ;  /* 0x0000000511007c0c */ /* 0x000fda000bf06100 */
[----:B0-----:R-:W-:Y:S05]  /*41c0*/  @P0 BRA `(.L_x_106) ;  /* 0x0000000400700947 */ /* 0x001fea0003800000 */
[----:B------:R-:W0:Y:S01]  /*41d0*/  S2R R10, SR_CTAID.X ;  /* 0x00000000000a7919 */ /* 0x000e220000002500 */
[----:B------:R-:W2:Y:S01]  /*41e0*/  LDC.64 R8, c[0x0][0x628] ;  /* 0x00018a00ff087b82 */ /* 0x000ea20000000a00 */
[----:B------:R-:W-:Y:S01]  /*41f0*/  ULDC UR4, c[0x0][0x150] ;  /* 0x0000540000047ab9 */ /* 0x000fe20000000800 */
[----:B-1-3--:R-:W-:Y:S01]  /*4200*/  IMAD.MOV.U32 R6, RZ, RZ, R18 ;  /* 0x000000ffff067224 */ /* 0x00afe200078e0012 */
[----:B------:R-:W1:Y:S01]  /*4210*/  S2R R20, SR_CTAID.Y ;  /* 0x0000000000147919 */ /* 0x000e620000002600 */
[----:B------:R-:W-:-:S04]  /*4220*/  IMAD.MOV.U32 R7, RZ, RZ, R17 ;  /* 0x000000ffff077224 */ /* 0x000fc800078e0011 */
[----:B------:R-:W3:Y:S08]  /*4230*/  LDC R15, c[0x0][0x144] ;  /* 0x00005100ff0f7b82 */ /* 0x000ef00000000800 */
[----:B------:R-:W1:Y:S08]  /*4240*/  LDC R0, c[0x0][0x630] ;  /* 0x00018c00ff007b82 */ /* 0x000e700000000800 */
[----:B------:R-:W1:Y:S01]  /*4250*/  LDC.64 R12, c[0x0][0x620] ;  /* 0x00018800ff0c7b82 */ /* 0x000e620000000a00 */
[----:B--2---:R-:W-:-:S04]  /*4260*/  ISETP.NE.U32.AND P0, PT, R8, RZ, PT ;  /* 0x000000ff0800720c */ /* 0x004fc80003f05070 */
[----:B------:R-:W-:Y:S02]  /*4270*/  ISETP.NE.AND.EX P0, PT, R9, RZ, PT, P0 ;  /* 0x000000ff0900720c */ /* 0x000fe40003f05300 */
[----:B0-----:R-:W-:-:S05]  /*4280*/  I2FP.F32.U32 R2, R10 ;  /* 0x0000000a00027245 */ /* 0x001fca0000201000 */
[----:B------:R-:W-:-:S04]  /*4290*/  FMUL R2, R2, UR4 ;  /* 0x0000000402027c20 */ /* 0x000fc80008400000 */
[----:B------:R0:W2:Y:S02]  /*42a0*/  F2I.U32.TRUNC.NTZ R14, R2 ;  /* 0x00000002000e7305 */ /* 0x0000a4000020f000 */
[----:B---3--:R-:W-:Y:S05]  /*42b0*/  @!P0 BRA `(.L_x_107) ;  /* 0x0000000000288947 */ /* 0x008fea0003800000 */
[----:B------:R-:W3:Y:S02]  /*42c0*/  LDC R3, c[0x0][0x634] ;  /* 0x00018d00ff037b82 */ /* 0x000ee40000000800 */
[----:B---3--:R-:W-:-:S05]  /*42d0*/  IADD3 R7, P0, R18, R3, RZ ;  /* 0x0000000312077210 */ /* 0x008fca0007f1e0ff */
[----:B------:R-:W-:-:S04]  /*42e0*/  IMAD.X R11, RZ, RZ, R17, P0 ;  /* 0x000000ffff0b7224 */ /* 0x000fc800000e0611 */
[----:B0-----:R-:W-:-:S04]  /*42f0*/  IMAD.WIDE.U32 R2, R11, R8, RZ ;  /* 0x000000080b027225 */ /* 0x001fc800078e00ff */
[----:B----4-:R-:W-:-:S04]  /*4300*/  IMAD.WIDE.U32 R4, P0, R7, R9, R2 ;  /* 0x0000000907047225 */ /* 0x010fc80007800002 */
[----:B------:R-:W-:-:S04]  /*4310*/  IMAD.WIDE.U32 R2, R7, R8, RZ ;  /* 0x0000000807027225 */ /* 0x000fc800078e00ff */
[----:B------:R-:W-:Y:S01]  /*4320*/  IMAD.X R7, RZ, RZ, RZ, P0 ;  /* 0x000000ffff077224 */ /* 0x000fe200000e06ff */
[----:B------:R-:W-:Y:S01]  /*4330*/  IADD3 RZ, P0, R3, R4, RZ ;  /* 0x0000000403ff7210 */ /* 0x000fe20007f1e0ff */
[----:B------:R-:W-:-:S04]  /*4340*/  IMAD.MOV.U32 R6, RZ, RZ, R5 ;  /* 0x000000ffff067224 */ /* 0x000fc800078e0005 */
[----:B------:R-:W-:-:S08]  /*4350*/  IMAD.WIDE.U32.X R6, R11, R9, R6, P0 ;  /* 0x000000090b067225 */ /* 0x000fd000000e0406 */
.L_x_107:
[----:B----4-:R-:W3:Y:S01]  /*4360*/  LDC.64 R26, c[0x0][0x640] ;  /* 0x00019000ff1a7b82 */ /* 0x010ee20000000a00 */
[-C--:B-1----:R-:W-:Y:S01]  /*4370*/  SHF.R.U64 R11, R6, R0.reuse, R7 ;  /* 0x00000000060b7219 */ /* 0x082fe20000001207 */
[----:B------:R-:W-:Y:S01]  /*4380*/  IMAD.MOV.U32 R19, RZ, RZ, R17 ;  /* 0x000000ffff137224 */ /* 0x000fe200078e0011 */
[----:B------:R-:W-:Y:S01]  /*4390*/  SHF.R.U32.HI R0, RZ, R0, R7 ;  /* 0x00000000ff007219 */ /* 0x000fe20000011607 */
[----:B--2---:R-:W-:Y:S01]  /*43a0*/  IMAD.MOV R14, RZ, RZ, -R14 ;  /* 0x000000ffff0e7224 */ /* 0x004fe200078e0a0e */
[----:B------:R-:W-:Y:S01]  /*43b0*/  IADD3 R5, P0, RZ, -R11, RZ ;  /* 0x8000000bff057210 */ /* 0x000fe20007f1e0ff */
[----:B------:R-:W-:Y:S01]  /*43c0*/  ULDC UR4, c[0x0][0x154] ;  /* 0x0000550000047ab9 */ /* 0x000fe20000000800 */
[----:B------:R-:W-:Y:S01]  /*43d0*/  IMAD.MOV.U32 R7, RZ, RZ, 0x1 ;  /* 0x00000001ff077424 */ /* 0x000fe200078e00ff */
[----:B------:R-:W1:Y:S01]  /*43e0*/  LDC R4, c[0x0][0x618] ;  /* 0x00018600ff047b82 */ /* 0x000e620000000800 */
[----:B------:R-:W-:Y:S02]  /*43f0*/  IMAD R22, R15, R14, R10 ;  /* 0x0000000e0f167224 */ /* 0x000fe400078e020a */
[----:B------:R-:W-:-:S04]  /*4400*/  IMAD.X R3, RZ, RZ, ~R0, P0 ;  /* 0x000000ffff037224 */ /* 0x000fc800000e0e00 */
[-C--:B------:R-:W-:Y:S01]  /*4410*/  IMAD R0, R3, R12.reuse, RZ ;  /* 0x0000000c03007224 */ /* 0x080fe200078e02ff */
[----:B------:R-:W2:Y:S01]  /*4420*/  LDC R6, c[0x0][0x608] ;  /* 0x00018200ff067b82 */ /* 0x000ea20000000800 */
[----:B0-----:R-:W-:-:S04]  /*4430*/  IMAD.WIDE.U32 R2, R5, R12, R18 ;  /* 0x0000000c05027225 */ /* 0x001fc800078e0012 */
[----:B------:R-:W-:Y:S01]  /*4440*/  IMAD R5, R5, R13, R0 ;  /* 0x0000000d05057224 */ /* 0x000fe200078e0200 */
[----:B------:R-:W-:Y:S02]  /*4450*/  I2FP.F32.U32 R0, R20 ;  /* 0x0000001400007245 */ /* 0x000fe40000201000 */
[----:B------:R-:W0:Y:S01]  /*4460*/  LDC R24, c[0x0][0x658] ;  /* 0x00019600ff187b82 */ /* 0x000e220000000800 */
[----:B------:R-:W-:Y:S01]  /*4470*/  IMAD.IADD R3, R3, 0x1, R5 ;  /* 0x0000000103037824 */ /* 0x000fe200078e0205 */
[----:B---3--:R-:W-:Y:S01]  /*4480*/  ISETP.NE.U32.AND P0, PT, R26, RZ, PT ;  /* 0x000000ff1a00720c */ /* 0x008fe20003f05070 */
[----:B------:R-:W-:Y:S01]  /*4490*/  FMUL R0, R0, UR4 ;  /* 0x0000000400007c20 */ /* 0x000fe20008400000 */
[----:B------:R-:W-:Y:S02]  /*44a0*/  IMAD.MOV.U32 R5, RZ, RZ, -0x1 ;  /* 0xffffffffff057424 */ /* 0x000fe400078e00ff */
[----:B------:R-:W-:Y:S01]  /*44b0*/  ISETP.NE.AND.EX P0, PT, R27, RZ, PT, P0 ;  /* 0x000000ff1b00720c */ /* 0x000fe20003f05300 */
[----:B------:R3:W4:Y:S01]  /*44c0*/  F2I.U32.TRUNC.NTZ R12, R0 ;  /* 0x00000000000c7305 */ /* 0x000722000020f000 */
[----:B------:R-:W3:Y:S01]  /*44d0*/  LDC R15, c[0x0][0x148] ;  /* 0x00005200ff0f7b82 */ /* 0x000ee20000000800 */
[----:B-1----:R-:W-:-:S02]  /*44e0*/  SHF.R.U64 R10, R2, R4, R3 ;  /* 0x00000004020a7219 */ /* 0x002fc40000001203 */
[----:B------:R-:W-:-:S05]  /*44f0*/  SHF.R.U32.HI R3, RZ, R4, R3 ;  /* 0x00000004ff037219 */ /* 0x000fca0000011603 */
[----:B------:R-:W1:Y:S01]  /*4500*/  LDC R14, c[0x0][0x600] ;  /* 0x00018000ff0e7b82 */ /* 0x000e620000000800 */
[-CC-:B--2---:R-:W-:Y:S02]  /*4510*/  SHF.R.U64 R8, R10, R6.reuse, R3.reuse ;  /* 0x000000060a087219 */ /* 0x184fe40000001203 */
[----:B------:R-:W-:-:S05]  /*4520*/  SHF.R.U32.HI R3, RZ, R6, R3 ;  /* 0x00000006ff037219 */ /* 0x000fca0000011603 */
[----:B------:R-:W2:Y:S01]  /*4530*/  LDC R21, c[0x0][0x648] ;  /* 0x00019200ff157b82 */ /* 0x000ea20000000800 */
[-CC-:B0-----:R-:W-:Y:S02]  /*4540*/  SHF.R.U64 R13, R8, R24.reuse, R3.reuse ;  /* 0x00000018080d7219 */ /* 0x181fe40000001203 */
[-C--:B------:R-:W-:Y:S02]  /*4550*/  SHF.L.U32 R5, R5, R24.reuse, RZ ;  /* 0x0000001805057219 */ /* 0x080fe400000006ff */
[-C--:B------:R-:W-:Y:S01]  /*4560*/  SHF.R.U32.HI R3, RZ, R24.reuse, R3 ;  /* 0x00000018ff037219 */ /* 0x080fe20000011603 */
[----:B------:R-:W-:Y:S01]  /*4570*/  IMAD.MOV.U32 R2, RZ, RZ, R13 ;  /* 0x000000ffff027224 */ /* 0x000fe200078e000d */
[----:B------:R-:W-:Y:S01]  /*4580*/  SHF.L.U32 R24, R7, R24, RZ ;  /* 0x0000001807187219 */ /* 0x000fe200000006ff */
[----:B------:R-:W0:Y:S01]  /*4590*/  LDC R25, c[0x0][0x638] ;  /* 0x00018e00ff197b82 */ /* 0x000e220000000800 */
[----:B------:R-:W-:-:S07]  /*45a0*/  LOP3.LUT R19, RZ, R5, RZ, 0x33, !PT ;  /* 0x00000005ff137212 */ /* 0x000fce00078e33ff */
[----:B------:R-:W0:Y:S01]  /*45b0*/  LDC R28, c[0x0][0x610] ;  /* 0x00018400ff1c7b82 */ /* 0x000e220000000800 */
[----:B----4-:R-:W-:Y:S05]  /*45c0*/  @!P0 BRA `(.L_x_108) ;  /* 0x0000000000288947 */ /* 0x010fea0003800000 */
[----:B---3--:R-:W3:Y:S02]  /*45d0*/  LDC R0, c[0x0][0x64c] ;  /* 0x00019300ff007b82 */ /* 0x008ee40000000800 */
[----:B---3--:R-:W-:-:S05]  /*45e0*/  IADD3 R7, P0, R13, R0, RZ ;  /* 0x000000000d077210 */ /* 0x008fca0007f1e0ff */
        /* <DEDUP_REMOVED lines=8> */
.L_x_108:
[----:B------:R-:W4:Y:S01]  /*4670*/  LDC R4, c[0x0][0x65c] ;  /* 0x00019700ff047b82 */ /* 0x000f220000000800 */
[----:B--23--:R-:W-:Y:S01]  /*4680*/  SHF.R.U64 R0, R2, R21, R3 ;  /* 0x0000001502007219 */ /* 0x00cfe20000001203 */
[----:B-1----:R-:W-:Y:S01]  /*4690*/  VIADD R3, R14, 0xffffffff ;  /* 0xffffffff0e037836 */ /* 0x002fe20000000000 */
[----:B------:R-:W-:Y:S01]  /*46a0*/  LOP3.LUT R19, R8, R19, RZ, 0xc0, !PT ;  /* 0x0000001308137212 */ /* 0x000fe200078ec0ff */
[----:B------:R-:W-:Y:S02]  /*46b0*/  IMAD.MOV R12, RZ, RZ, -R12 ;  /* 0x000000ffff0c7224 */ /* 0x000fe400078e0a0c */
[----:B------:R-:W-:Y:S01]  /*46c0*/  IMAD.MOV R2, RZ, RZ, -R0 ;  /* 0x000000ffff027224 */ /* 0x000fe200078e0a00 */
[----:B------:R-:W-:Y:S01]  /*46d0*/  LOP3.LUT R3, R10, R3, RZ, 0xc0, !PT ;  /* 0x000000030a037212 */ /* 0x000fe200078ec0ff */
[----:B------:R-:W-:Y:S02]  /*46e0*/  IMAD R19, R24, R0, R19 ;  /* 0x0000000018137224 */ /* 0x000fe400078e0213 */
[----:B0-----:R-:W-:-:S04]  /*46f0*/  IMAD R0, R2, R25, R13 ;  /* 0x0000001902007224 */ /* 0x001fc800078e020d */
[----:B------:R-:W-:Y:S01]  /*4700*/  IMAD R2, R0, R14, R3 ;  /* 0x0000000e00027224 */ /* 0x000fe200078e0203 */
[----:B----4-:R-:W-:Y:S01]  /*4710*/  ISETP.NE.AND P0, PT, R4, 0x1, PT ;  /* 0x000000010400780c */ /* 0x010fe20003f05270 */
[----:B------:R-:W-:-:S05]  /*4720*/  IMAD.MOV.U32 R4, RZ, RZ, 0x1 ;  /* 0x00000001ff047424 */ /* 0x000fca00078e00ff */
[----:B------:R-:W-:-:S07]  /*4730*/  PRMT R0, R4, 0x7610, R0 ;  /* 0x0000761004007816 */ /* 0x000fce0000000000 */
[----:B------:R-:W-:-:S04]  /*4740*/  @P0 IMAD R22, R15, R12, R20 ;  /* 0x0000000c0f160224 */ /* 0x000fc800078e0214 */
[----:B------:R-:W-:-:S05]  /*4750*/  IMAD R19, R19, R28, R22 ;  /* 0x0000001c13137224 */ /* 0x000fca00078e0216 */
[----:B------:R-:W-:Y:S02]  /*4760*/  SEL R22, R2, R19, !P0 ;  /* 0x0000001302167207 */ /* 0x000fe40004000000 */
[----:B------:R-:W-:Y:S01]  /*4770*/  SEL R19, R19, R2, !P0 ;  /* 0x0000000213137207 */ /* 0x000fe20004000000 */
[----:B------:R-:W-:-:S07]  /*4780*/  IMAD.MOV.U32 R2, RZ, RZ, R11 ;  /* 0x000000ffff027224 */ /* 0x000fce00078e000b */
.L_x_106:
[----:B------:R-:W-:Y:S02]  /*4790*/  LOP3.LUT P0, RZ, R0, 0xff, RZ, 0xc0, !PT ;  /* 0x000000ff00ff7812 */ /* 0x000fe4000780c0ff */
[----:B------:R-:W-:-:S11]  /*47a0*/  LOP3.LUT R69, R69, 0x1, RZ, 0x3c, !PT ;  /* 0x0000000145457812 */ /* 0x000fd600078e3cff */
[----:B------:R-:W-:Y:S05]  /*47b0*/  @P0 BRA `(.L_x_109) ;  /* 0xffffffd000300947 */ /* 0x000fea000383ffff */
[----:B------:R-:W-:Y:S05]  /*47c0*/  EXIT ;  /* 0x000000000000794d */ /* 0x000fea0003800000 */
.L_x_18:
[----:B------:R-:W-:-:S08]  /*47d0*/  ISETP.NE.AND P0, PT, R5, RZ, PT ;  /* 0x000000ff0500720c */ /* 0x000fd00003f05270 */
[----:B0-----:R-:W0:-:S00]  /*47e0*/  USETMAXREG.DEALLOC.CTAPOOL 0x28 ;  /* 0x00000028000079c8 */ /* 0x001e0000080e0500 */
[----:B------:R-:W-:Y:S05]  /*47f0*/  @P0 EXIT ;  /* 0x000000000000094d */ /* 0x000fea0003800000 */
[----:B0-----:R-:W-:Y:S01]  /*4800*/  LOP3.LUT P0, RZ, R8, 0xff, RZ, 0xc0, !PT ;  /* 0x000000ff08ff7812 */ /* 0x001fe2000780c0ff */
[----:B------:R-:W-:Y:S02]  /*4810*/  IMAD.MOV.U32 R0, RZ, RZ, 0x1 ;  /* 0x00000001ff007424 */ /* 0x000fe400078e00ff */
[----:B------:R-:W-:-:S10]  /*4820*/  IMAD.MOV.U32 R7, RZ, RZ, RZ ;  /* 0x000000ffff077224 */ /* 0x000fd400078e00ff */
[----:B------:R-:W-:Y:S05]  /*4830*/  @!P0 BRA `(.L_x_110) ;  /* 0x0000000c00788947 */ /* 0x000fea0003800000 */
[----:B------:R-:W0:Y:S01]  /*4840*/  S2UR UR9, SR_CgaCtaId ;  /* 0x00000000000979c3 */ /* 0x000e220000008800 */
[----:B------:R-:W-:Y:S01]  /*4850*/  ULDC UR5, c[0x0][0x658] ;  /* 0x0001960000057ab9 */ /* 0x000fe20000000800 */
[----:B------:R-:W-:Y:S01]  /*4860*/  UMOV UR10, 0xffffffff ;  /* 0xffffffff000a7882 */ /* 0x000fe20000000000 */
[----:B------:R-:W-:Y:S01]  /*4870*/  UMOV UR11, 0x1 ;  /* 0x00000001000b7882 */ /* 0x000fe20000000000 */
[----:B------:R-:W-:Y:S01]  /*4880*/  USHF.L.U32 UR10, UR10, UR5, URZ ;  /* 0x000000050a0a7299 */ /* 0x000fe2000800063f */
[----:B------:R-:W-:Y:S01]  /*4890*/  LOP3.LUT P0, RZ, R4, 0x1f, RZ, 0xc0, !PT ;  /* 0x0000001f04ff7812 */ /* 0x000fe2000780c0ff */
[----:B------:R-:W-:Y:S01]  /*48a0*/  BSSY B0, `(.L_x_110) ;  /* 0x00000d7000007945 */ /* 0x000fe20003800000 */
[C---:B------:R-:W-:Y:S01]  /*48b0*/  ISETP.NE.AND P2, PT, R3.reuse, RZ, PT ;  /* 0x000000ff0300720c */ /* 0x040fe20003f45270 */
[----:B------:R-:W-:Y:S01]  /*48c0*/  IMAD.MOV.U32 R8, RZ, RZ, 0x1 ;  /* 0x00000001ff087424 */ /* 0x000fe200078e00ff */
[----:B------:R-:W-:Y:S01]  /*48d0*/  ISETP.NE.OR P0, PT, R3, RZ, !P0 ;  /* 0x000000ff0300720c */ /* 0x000fe20004705670 */
[----:B------:R-:W-:Y:S01]  /*48e0*/  IMAD.MOV.U32 R0, RZ, RZ, 0x1 ;  /* 0x00000001ff007424 */ /* 0x000fe200078e00ff */
[----:B------:R-:W-:Y:S01]  /*48f0*/  LOP3.LUT R6, R16, 0x2, RZ, 0xfc, !PT ;  /* 0x0000000210067812 */ /* 0x000fe200078efcff */
[----:B------:R-:W-:Y:S01]  /*4900*/  IMAD.MOV.U32 R7, RZ, RZ, RZ ;  /* 0x000000ffff077224 */ /* 0x000fe200078e00ff */
[----:B------:R-:W-:Y:S01]  /*4910*/  ULDC UR4, c[0x0][0x600] ;  /* 0x0001800000047ab9 */ /* 0x000fe20000000800 */
[----:B------:R-:W-:Y:S01]  /*4920*/  UMOV UR18, 0x5 ;  /* 0x0000000500127882 */ /* 0x000fe20000000000 */
[----:B------:R-:W-:-:S02]  /*4930*/  UIADD3 UR26, UR40, 0x1, URZ ;  /* 0x00000001281a7890 */ /* 0x000fc4000fffe03f */
[----:B------:R-:W-:Y:S02]  /*4940*/  UIADD3 UR4, UR4, -0x1, URZ ;  /* 0xffffffff04047890 */ /* 0x000fe4000fffe03f */
[----:B------:R-:W-:Y:S01]  /*4950*/  USHF.L.U32 UR5, UR11, UR5, URZ ;  /* 0x000000050b057299 */ /* 0x000fe2000800063f */
[----:B------:R-:W-:Y:S01]  /*4960*/  ULDC.64 UR24, c[0x0][0x198] ;  /* 0x0000660000187ab9 */ /* 0x000fe20000000a00 */
[----:B0-----:R-:W-:Y:S02]  /*4970*/  ULOP3.LUT UR8, UR9, 0x1, URZ, 0xc0, !UPT ;  /* 0x0000000109087892 */ /* 0x001fe4000f8ec03f */
[----:B------:R-:W-:Y:S02]  /*4980*/  USHF.L.U32 UR7, UR9, 0xc, URZ ;  /* 0x0000000c09077899 */ /* 0x000fe4000800063f */
[----:B------:R-:W-:Y:S02]  /*4990*/  USHF.R.U32.HI UR27, URZ, 0x1, UR9 ;  /* 0x000000013f1b7899 */ /* 0x000fe40008011609 */
[----:B------:R-:W-:-:S02]  /*49a0*/  USHF.L.U32 UR6, UR9, 0x5, URZ ;  /* 0x0000000509067899 */ /* 0x000fc4000800063f */
[----:B------:R-:W-:Y:S02]  /*49b0*/  ULOP3.LUT UR9, UR9, 0xfffffffe, URZ, 0xc0, !UPT ;  /* 0xfffffffe09097892 */ /* 0x000fe4000f8ec03f */
[----:B------:R-:W-:Y:S02]  /*49c0*/  UISETP.GT.U32.AND UP0, UPT, UR8, 0xffff, UPT ;  /* 0x0000ffff0800788c */ /* 0x000fe4000bf04070 */
[----:B------:R-:W-:Y:S02]  /*49d0*/  ULOP3.LUT UR13, UR7, 0x1000, URZ, 0xc0, !UPT ;  /* 0x00001000070d7892 */ /* 0x000fe4000f8ec03f */
[----:B------:R-:W-:Y:S02]  /*49e0*/  ULOP3.LUT UR7, URZ, UR10, URZ, 0x33, !UPT ;  /* 0x0000000a3f077292 */ /* 0x000fe4000f8e333f */
[----:B------:R-:W-:Y:S02]  /*49f0*/  USHF.L.U32 UR10, UR11, UR9, URZ ;  /* 0x000000090b0a7299 */ /* 0x000fe4000800063f */
[----:B------:R-:W-:-:S02]  /*4a00*/  ULOP3.LUT UR9, UR9, 0x1, URZ, 0xfc, !UPT ;  /* 0x0000000109097892 */ /* 0x000fc4000f8efc3f */
[----:B------:R-:W-:Y:S02]  /*4a10*/  USEL UR8, UR8, 0xffff, !UP0 ;  /* 0x0000ffff08087887 */ /* 0x000fe4000c000000 */
[----:B------:R-:W-:Y:S02]  /*4a20*/  USHF.L.U32 UR9, UR11, UR9, URZ ;  /* 0x000000090b097299 */ /* 0x000fe4000800063f */
[----:B------:R-:W-:Y:S02]  /*4a30*/  ULOP3.LUT UR8, UR8, 0xffff, URZ, 0xc0, !UPT ;  /* 0x0000ffff08087892 */ /* 0x000fe4000f8ec03f */
[----:B------:R-:W-:Y:S02]  /*4a40*/  ULEA UR28, UR27, 0x200, 0xc ;  /* 0x000002001b1c7891 */ /* 0x000fe4000f8e603f */
[----:B------:R-:W-:Y:S02]  /*4a50*/  ULOP3.LUT UR6, UR6, 0x20, URZ, 0xc0, !UPT ;  /* 0x0000002006067892 */ /* 0x000fe4000f8ec03f */
[----:B------:R-:W-:-:S02]  /*4a60*/  ULOP3.LUT UR13, UR13, 0x1c200, URZ, 0xfc, !UPT ;  /* 0x0001c2000d0d7892 */ /* 0x000fc4000f8efc3f */
[----:B------:R-:W-:Y:S02]  /*4a70*/  ULOP3.LUT UR19, UR10, UR9, URZ, 0xfc, !UPT ;  /* 0x000000090a137292 */ /* 0x000fe4000f8efc3f */
[----:B------:R-:W-:-:S12]  /*4a80*/  USHF.L.U32 UR18, UR18, UR8, URZ ;  /* 0x0000000812127299 */ /* 0x000fd8000800063f */
.L_x_122:
[----:B------:R-:W-:-:S03]  /*4a90*/  UMOV UR8, 0xffffffff ;  /* 0xffffffff00087882 */ /* 0x000fc60000000000 */
[----:B------:R-:W-:Y:S05]  /*4aa0*/  BRA.DIV UR8, `(.L_x_111) ;  /* 0x0000001608587947 */ /* 0x000fea000b800000 */
[----:B------:R-:W-:-:S13]  /*4ab0*/  ELECT P6, URZ, PT ;  /* 0x00000000003f782f */ /* 0x000fda00038c0000 */
.L_x_145:
[----:B------:R-:W0:Y:S01]  /*4ac0*/  LDC R3, c[0x0][0x28c] ;  /* 0x0000a300ff037b82 */ /* 0x000e220000000800 */
[----:B------:R-:W-:Y:S01]  /*4ad0*/  BSSY B1, `(.L_x_112) ;  /* 0x000003a000017945 */ /* 0x000fe20003800000 */
[----:B0-----:R-:W-:-:S13]  /*4ae0*/  ISETP.LT.OR P6, PT, R3, 0x1, !P6 ;  /* 0x000000010300780c */ /* 0x001fda00077c1670 */
[----:B------:R-:W-:Y:S05]  /*4af0*/  @P6 BRA `(.L_x_113) ;  /* 0x0000000000dc6947 */ /* 0x000fea0003800000 */
[----:B------:R-:W-:Y:S01]  /*4b00*/  LEA R19, R19, UR27, 0x1 ;  /* 0x0000001b13137c11 */ /* 0x000fe2000f8e08ff */
[----:B------:R-:W-:Y:S01]  /*4b10*/  IMAD.MOV.U32 R12, RZ, RZ, RZ ;  /* 0x000000ffff0c7224 */ /* 0x000fe200078e00ff */
[----:B------:R-:W-:Y:S01]  /*4b20*/  LEA R22, R22, UR6, 0x6 ;  /* 0x0000000616167c11 */ /* 0x000fe2000f8e30ff */
[----:B------:R-:W-:Y:S02]  /*4b30*/  IMAD.U32 R13, RZ, RZ, UR26 ;  /* 0x0000001aff0d7e24 */ /* 0x000fe4000f8e00ff */
[----:B------:R-:W-:Y:S02]  /*4b40*/  IMAD.MOV.U32 R3, RZ, RZ, R0 ;  /* 0x000000ffff037224 */ /* 0x000fe400078e0000 */
[----:B------:R-:W-:Y:S02]  /*4b50*/  IMAD.MOV.U32 R4, RZ, RZ, R7 ;  /* 0x000000ffff047224 */ /* 0x000fe400078e0007 */
[----:B------:R-:W-:-:S07]  /*4b60*/  IMAD.SHL.U32 R19, R19, 0x20, RZ ;  /* 0x0000002013137824 */ /* 0x000fce00078e00ff */
.L_x_117:
[----:B------:R-:W0:Y:S01]  /*4b70*/  S2R R10, SR_CgaCtaId ;  /* 0x00000000000a7919 */ /* 0x000e220000008800 */
[----:B------:R-:W-:Y:S01]  /*4b80*/  MOV R5, 0x400 ;  /* 0x0000040000057802 */ /* 0x000fe20000000f00 */
[----:B------:R-:W1:Y:S03]  /*4b90*/  @!P2 LDC R9, c[0x0][0x500] ;  /* 0x00014000ff09ab82 */ /* 0x000e660000000800 */
[----:B0-----:R-:W-:Y:S02]  /*4ba0*/  LEA R11, R10, R5, 0x18 ;  /* 0x000000050a0b7211 */ /* 0x001fe400078ec0ff */
[----:B------:R-:W-:-:S03]  /*4bb0*/  SHF.L.U32 R5, R3, 0x1f, RZ ;  /* 0x0000001f03057819 */ /* 0x000fc600000006ff */
[----:B------:R-:W-:-:S04]  /*4bc0*/  IMAD R10, R4, 0x8, R11 ;  /* 0x00000008040a7824 */ /* 0x000fc800078e020b */
[----:B------:R-:W0:Y:S02]  /*4bd0*/  SYNCS.PHASECHK.TRANS64.TRYWAIT P1, [R10+URZ+0x70], R5 ;  /* 0x000070050a0075a7 */ /* 0x000e24000802017f */
[----:B01----:R-:W-:Y:S05]  /*4be0*/  @!P1 BRA `(.L_x_114) ;  /* 0x0000001400289947 */ /* 0x003fea0003800000 */
.L_x_146:
[----:B0-----:R-:W-:Y:S01]  /*4bf0*/  PRMT R5, R6, 0x9910, RZ ;  /* 0x0000991006057816 */ /* 0x001fe200000000ff */
[----:B------:R0:W-:Y:S03]  /*4c00*/  @!P2 SYNCS.ARRIVE.TRANS64 RZ, [R10+URZ], R9 ;  /* 0x000000090affa9a7 */ /* 0x0001e6000800003f */
[----:B------:R-:W-:-:S13]  /*4c10*/  ISETP.NE.AND P1, PT, R5, 0x2, PT ;  /* 0x000000020500780c */ /* 0x000fda0003f25270 */
[----:B0-----:R-:W-:Y:S05]  /*4c20*/  @P1 BRA `(.L_x_115) ;  /* 0x0000000000041947 */ /* 0x001fea0003800000 */
[----:B------:R-:W-:Y:S01]  /*4c30*/  BPT.TRAP 0x1 ;  /* 0x000000040000795c */ /* 0x000fe20000300000 */
.L_x_115:
[----:B------:R-:W-:Y:S05]  /*4c40*/  @P0 BRA `(.L_x_116) ;  /* 0x0000000000040947 */ /* 0x000fea0003800000 */
[----:B------:R-:W-:Y:S01]  /*4c50*/  BPT.TRAP 0x1 ;  /* 0x000000040000795c */ /* 0x000fe20000300000 */
.L_x_116:
[----:B------:R-:W-:Y:S01]  /*4c60*/  R2UR UR11, R4 ;  /* 0x00000000040b72ca */ /* 0x000fe200000e0000 */
[----:B------:R-:W-:Y:S01]  /*4c70*/  VIADD R13, R13, 0xffffffff ;  /* 0xffffffff0d0d7836 */ /* 0x000fe20000000000 */
[----:B------:R-:W-:Y:S01]  /*4c80*/  R2UR UR21, R11 ;  /* 0x000000000b1572ca */ /* 0x000fe200000e0000 */
[----:B------:R-:W-:Y:S01]  /*4c90*/  UIADD3 UR14, UP0, UR24, 0xf0, URZ ;  /* 0x000000f0180e7890 */ /* 0x000fe2000ff1e03f */
[----:B------:R-:W-:Y:S01]  /*4ca0*/  R2UR UR22, R19 ;  /* 0x00000000131672ca */ /* 0x000fe200000e0000 */
[----:B------:R-:W-:Y:S01]  /*4cb0*/  UIADD3 UR30, UP1, UR24, 0x1f0, URZ ;  /* 0x000001f0181e7890 */ /* 0x000fe2000ff3e03f */
[----:B------:R-:W-:Y:S01]  /*4cc0*/  R2UR UR9, R10 ;  /* 0x000000000a0972ca */ /* 0x000fe200000e0000 */
[----:B------:R-:W-:Y:S01]  /*4cd0*/  UIADD3.X UR15, URZ, UR25, URZ, UP0, !UPT ;  /* 0x000000193f0f7290 */ /* 0x000fe200087fe43f */
[----:B------:R-:W-:Y:S01]  /*4ce0*/  R2UR UR10, R12 ;  /* 0x000000000c0a72ca */ /* 0x000fe200000e0000 */
[----:B------:R-:W-:Y:S01]  /*4cf0*/  UPRMT UR20, URZ, 0x5410, UR18 ;  /* 0x000054103f147896 */ /* 0x000fe20008000012 */
[----:B------:R-:W-:Y:S01]  /*4d00*/  R2UR UR12, R2 ;  /* 0x00000000020c72ca */ /* 0x000fe200000e0000 */
[----:B------:R-:W-:Y:S01]  /*4d10*/  VIADD R4, R4, 0x1 ;  /* 0x0000000104047836 */ /* 0x000fe20000000000 */
[----:B------:R-:W-:Y:S01]  /*4d20*/  R2UR UR23, R22 ;  /* 0x00000000161772ca */ /* 0x000fe200000e0000 */
[----:B------:R-:W-:Y:S01]  /*4d30*/  ULEA UR8, UR11, UR28, 0xd ;  /* 0x0000001c0b087291 */ /* 0x000fe2000f8e683f */
[----:B------:R-:W-:Y:S01]  /*4d40*/  ISETP.GT.AND P3, PT, R13, 0x1, PT ;  /* 0x000000010d00780c */ /* 0x000fe20003f64270 */
[----:B------:R-:W-:Y:S01]  /*4d50*/  ULEA UR11, UR11, UR13, 0xd ;  /* 0x0000000d0b0b7291 */ /* 0x000fe2000f8e683f */
[----:B------:R-:W-:Y:S01]  /*4d60*/  ISETP.NE.AND P1, PT, R4, 0xe, PT ;  /* 0x0000000e0400780c */ /* 0x000fe20003f25270 */
[----:B------:R-:W-:Y:S01]  /*4d70*/  UIADD3 UR8, UR21, UR8, URZ ;  /* 0x0000000815087290 */ /* 0x000fe2000fffe03f */
[----:B------:R-:W-:Y:S01]  /*4d80*/  VIADD R12, R12, 0x80 ;  /* 0x000000800c0c7836 */ /* 0x000fe20000000000 */
[----:B------:R-:W-:Y:S01]  /*4d90*/  UIADD3 UR21, UR21, UR11, URZ ;  /* 0x0000000b15157290 */ /* 0x000fe2000fffe03f */
[----:B------:R-:W-:Y:S01]  /*4da0*/  SEL R10, RZ, 0x1, P1 ;  /* 0x00000001ff0a7807 */ /* 0x000fe20000800000 */
[----:B------:R-:W-:Y:S01]  /*4db0*/  UPRMT UR29, URZ, 0x5410, UR19 ;  /* 0x000054103f1d7896 */ /* 0x000fe20008000013 */
[----:B------:R-:W-:Y:S01]  /*4dc0*/  SEL R4, R4, RZ, P1 ;  /* 0x000000ff04047207 */ /* 0x000fe20000800000 */
[----:B------:R-:W-:Y:S01]  /*4dd0*/  UIADD3.X UR31, URZ, UR25, URZ, UP1, !UPT ;  /* 0x000000193f1f7290 */ /* 0x000fe20008ffe43f */
[----:B------:R-:W-:Y:S01]  /*4de0*/  LOP3.LUT R3, R3, R10, RZ, 0x3c, !PT ;  /* 0x0000000a03037212 */ /* 0x000fe200078e3cff */
[----:B------:R-:W-:Y:S01]  /*4df0*/  UMOV UR16, 0x0 ;  /* 0x0000000000107882 */ /* 0x000fe20000000000 */
[----:B------:R-:W-:Y:S01]  /*4e00*/  UMOV UR17, 0x10000000 ;  /* 0x1000000000117882 */ /* 0x000fe20000000000 */
[----:B------:R-:W-:-:S02]  /*4e10*/  UMOV UR11, UR22 ;  /* 0x00000016000b7c82 */ /* 0x000fc40008000000 */
[----:B------:R0:W-:Y:S02]  /*4e20*/  UTMALDG.3D.MULTICAST [UR8], [UR14], UR20, desc[UR16] ;  /* 0x000010080e0073b4 */ /* 0x0001e40008011814 */
[----:B0-----:R-:W-:Y:S01]  /*4e30*/  UMOV UR8, UR21 ;  /* 0x0000001500087c82 */ /* 0x001fe20008000000 */
[----:B------:R-:W-:Y:S02]  /*4e40*/  UMOV UR11, UR23 ;  /* 0x00000017000b7c82 */ /* 0x000fe40008000000 */
[----:B------:R0:W-:Y:S02]  /*4e50*/  UTMALDG.3D.MULTICAST [UR8], [UR30], UR29, desc[UR16] ;  /* 0x000010081e0073b4 */ /* 0x0001e4000801181d */
[----:B0-----:R-:W-:Y:S05]  /*4e60*/  @P3 BRA `(.L_x_117) ;  /* 0xfffffffc00403947 */ /* 0x001fea000383ffff */
.L_x_113:
[----:B------:R-:W-:Y:S05]  /*4e70*/  BSYNC B1 ;  /* 0x0000000000017941 */ /* 0x000fea0003800000 */
.L_x_112:
[----:B------:R-:W2:Y:S01]  /*4e80*/  LDL.64 R10, [R1] ;  /* 0x00000000010a7983 */ /* 0x000ea20000100a00 */
[----:B------:R-:W-:Y:S01]  /*4e90*/  LOP3.LUT P4, RZ, R8, 0xff, RZ, 0xc0, !PT ;  /* 0x000000ff08ff7812 */ /* 0x000fe2000788c0ff */
[----:B------:R-:W-:Y:S01]  /*4ea0*/  VIADD R4, R7, UR40 ;  /* 0x0000002807047c36 */ /* 0x000fe20008000000 */
[----:B------:R-:W-:Y:S01]  /*4eb0*/  ULDC.64 UR8, c[0x0][0x650] ;  /* 0x0001940000087ab9 */ /* 0x000fe20000000a00 */
[----:B------:R-:W-:Y:S01]  /*4ec0*/  IMAD.U32 R5, RZ, RZ, UR40 ;  /* 0x00000028ff057e24 */ /* 0x000fe2000f8e00ff */
[----:B------:R-:W-:Y:S01]  /*4ed0*/  UISETP.GE.U32.AND UP0, UPT, UR40, 0xe, UPT ;  /* 0x0000000e2800788c */ /* 0x000fe2000bf06070 */
[----:B------:R-:W-:Y:S01]  /*4ee0*/  BSSY B1, `(.L_x_118) ;  /* 0x0000070000017945 */ /* 0x000fe20003800000 */
[----:B------:R-:W-:Y:S01]  /*4ef0*/  SHF.R.U32.HI R2, RZ, 0x1, R4 ;  /* 0x00000001ff027819 */ /* 0x000fe20000011604 */
[----:B------:R-:W-:Y:S01]  /*4f00*/  IMAD.MOV.U32 R19, RZ, RZ, -0x1 ;  /* 0xffffffffff137424 */ /* 0x000fe200078e00ff */
[----:B------:R-:W-:Y:S01]  /*4f10*/  ISETP.GT.U32.AND P1, PT, R4, 0xd, PT ;  /* 0x0000000d0400780c */ /* 0x000fe20003f24070 */
[----:B------:R-:W-:Y:S01]  /*4f20*/  IMAD.MOV.U32 R22, RZ, RZ, -0x1 ;  /* 0xffffffffff167424 */ /* 0x000fe200078e00ff */
[----:B------:R-:W-:-:S02]  /*4f30*/  PLOP3.LUT P3, PT, PT, PT, UP0, 0x80, 0x0 ;  /* 0x000000000000781c */ /* 0x000fc40003f6f008 */
[----:B------:R-:W-:Y:S01]  /*4f40*/  ISETP.LT.U32.AND P1, PT, R5, 0xe, P1 ;  /* 0x0000000e0500780c */ /* 0x000fe20000f21070 */
[----:B------:R-:W0:Y:S01]  /*4f50*/  @P4 S2R R8, SR_CgaCtaId ;  /* 0x0000000000084919 */ /* 0x000e220000008800 */
[----:B------:R-:W-:-:S04]  /*4f60*/  @P4 MOV R3, 0x400 ;  /* 0x0000040000034802 */ /* 0x000fc80000000f00 */
[----:B0-----:R-:W-:Y:S01]  /*4f70*/  @P4 LEA R8, R8, R3, 0x18 ;  /* 0x0000000308084211 */ /* 0x001fe200078ec0ff */
[----:B------:R-:W-:-:S03]  /*4f80*/  IMAD.WIDE.U32 R2, R2, -0x6db6db6d, RZ ;  /* 0x9249249302027825 */ /* 0x000fc600078e00ff */
[----:B------:R0:W-:Y:S01]  /*4f90*/  @P4 SYNCS.ARRIVE.TRANS64.A1T0 RZ, [R8+URZ+0x118], RZ ;  /* 0x000118ff08ff49a7 */ /* 0x0001e2000810003f */
[----:B------:R-:W-:Y:S01]  /*4fa0*/  IMAD.MOV.U32 R2, RZ, RZ, -0x1 ;  /* 0xffffffffff027424 */ /* 0x000fe200078e00ff */
[----:B------:R-:W-:Y:S02]  /*4fb0*/  SHF.R.U32.HI R5, RZ, 0x2, R3 ;  /* 0x00000002ff057819 */ /* 0x000fe40000011603 */
[----:B------:R-:W-:-:S03]  /*4fc0*/  SEL R3, RZ, 0x1, !P1 ;  /* 0x00000001ff037807 */ /* 0x000fc60004800000 */
[----:B------:R-:W-:Y:S01]  /*4fd0*/  IMAD R7, R5, -0xe, R4 ;  /* 0xfffffff205077824 */ /* 0x000fe200078e0204 */
[----:B------:R-:W-:Y:S02]  /*4fe0*/  LOP3.LUT R0, R0, R3, RZ, 0x3c, !PT ;  /* 0x0000000300007212 */ /* 0x000fe400078e3cff */
[----:B------:R-:W-:Y:S02]  /*4ff0*/  PRMT R3, RZ, 0x7610, R3 ;  /* 0x00007610ff037816 */ /* 0x000fe40000000003 */
[----:B------:R-:W-:Y:S02]  /*5000*/  @P3 LOP3.LUT R0, R0, 0x1, R5, 0x78, !PT ;  /* 0x0000000100003812 */ /* 0x000fe400078e7805 */
[----:B0-----:R-:W-:Y:S02]  /*5010*/  PRMT R8, RZ, 0x7610, R8 ;  /* 0x00007610ff087816 */ /* 0x001fe40000000008 */
[----:B--2---:R-:W-:-:S04]  /*5020*/  IADD3 R18, P4, R18, R10, RZ ;  /* 0x0000000a12127210 */ /* 0x004fc80007f9e0ff */
[----:B------:R-:W-:Y:S01]  /*5030*/  ISETP.GE.U32.AND P1, PT, R18, UR8, PT ;  /* 0x0000000812007c0c */ /* 0x000fe2000bf26070 */
[----:B------:R-:W-:-:S05]  /*5040*/  IMAD.X R17, R17, 0x1, R23, P4 ;  /* 0x0000000111117824 */ /* 0x000fca00020e0617 */
[----:B------:R-:W-:-:S13]  /*5050*/  ISETP.GE.U32.AND.EX P1, PT, R17, UR9, PT, P1 ;  /* 0x0000000911007c0c */ /* 0x000fda000bf26110 */
[----:B------:R-:W-:Y:S05]  /*5060*/  @P1 BRA `(.L_x_119) ;  /* 0x00000004005c1947 */ /* 0x000fea0003800000 */
[----:B------:R-:W0:Y:S01]  /*5070*/  S2R R11, SR_CTAID.X ;  /* 0x00000000000b7919 */ /* 0x000e220000002500 */
[----:B------:R-:W-:Y:S01]  /*5080*/  ULDC.64 UR8, c[0x0][0x628] ;  /* 0x00018a0000087ab9 */ /* 0x000fe20000000a00 */
[----:B------:R-:W1:Y:S01]  /*5090*/  LDC R12, c[0x0][0x144] ;  /* 0x00005100ff0c7b82 */ /* 0x000e620000000800 */
[----:B------:R-:W-:Y:S01]  /*50a0*/  ISETP.NE.U32.AND P1, PT, RZ, UR8, PT ;  /* 0x00000008ff007c0c */ /* 0x000fe2000bf25070 */
[----:B------:R-:W2:Y:S01]  /*50b0*/  S2R R9, SR_CTAID.Y ;  /* 0x0000000000097919 */ /* 0x000ea20000002600 */
[----:B------:R-:W-:Y:S01]  /*50c0*/  ULDC UR10, c[0x0][0x150] ;  /* 0x00005400000a7ab9 */ /* 0x000fe20000000800 */
[----:B------:R-:W-:Y:S01]  /*50d0*/  ULDC UR11, c[0x0][0x630] ;  /* 0x00018c00000b7ab9 */ /* 0x000fe20000000800 */
[----:B------:R-:W-:Y:S01]  /*50e0*/  ISETP.NE.AND.EX P1, PT, RZ, UR9, PT, P1 ;  /* 0x00000009ff007c0c */ /* 0x000fe2000bf25310 */
[----:B------:R-:W-:Y:S01]  /*50f0*/  IMAD.MOV.U32 R2, RZ, RZ, R18 ;  /* 0x000000ffff027224 */ /* 0x000fe200078e0012 */
[----:B0-----:R-:W-:-:S05]  /*5100*/  I2FP.F32.U32 R3, R11 ;  /* 0x0000000b00037245 */ /* 0x001fca0000201000 */
[----:B------:R-:W-:Y:S01]  /*5110*/  FMUL R14, R3, UR10 ;  /* 0x0000000a030e7c20 */ /* 0x000fe20008400000 */
[----:B------:R-:W-:-:S05]  /*5120*/  IMAD.MOV.U32 R3, RZ, RZ, R17 ;  /* 0x000000ffff037224 */ /* 0x000fca00078e0011 */
[----:B--2---:R-:W-:Y:S05]  /*5130*/  @!P1 BRA `(.L_x_120) ;  /* 0x0000000000289947 */ /* 0x004fea0003800000 */
[----:B------:R-:W-:Y:S02]  /*5140*/  ULDC UR10, c[0x0][0x634] ;  /* 0x00018d00000a7ab9 */ /* 0x000fe40000000800 */
[----:B------:R-:W-:-:S05]  /*5150*/  IADD3 R3, P1, R18, UR10, RZ ;  /* 0x0000000a12037c10 */ /* 0x000fca000ff3e0ff */
[----:B------:R-:W-:-:S04]  /*5160*/  IMAD.X R13, RZ, RZ, R17, P1 ;  /* 0x000000ffff0d7224 */ /* 0x000fc800008e0611 */
[----:B------:R-:W-:-:S04]  /*5170*/  IMAD.WIDE.U32 R4, R13, UR8, RZ ;  /* 0x000000080d047c25 */ /* 0x000fc8000f8e00ff */
[----:B------:R-:W-:-:S04]  /*5180*/  IMAD.WIDE.U32 R4, P1, R3, UR9, R4 ;  /* 0x0000000903047c25 */ /* 0x000fc8000f820004 */
[----:B------:R-:W-:-:S04]  /*5190*/  IMAD.WIDE.U32 R2, R3, UR8, RZ ;  /* 0x0000000803027c25 */ /* 0x000fc8000f8e00ff */
[----:B------:R-:W-:Y:S01]  /*51a0*/  IMAD.MOV.U32 R2, RZ, RZ, R5 ;  /* 0x000000ffff027224 */ /* 0x000fe200078e0005 */
[----:B------:R-:W-:Y:S01]  /*51b0*/  IADD3 RZ, P3, R3, R4, RZ ;  /* 0x0000000403ff7210 */ /* 0x000fe20007f7e0ff */
[----:B------:R-:W-:-:S04]  /*51c0*/  IMAD.X R3, RZ, RZ, RZ, P1 ;  /* 0x000000ffff037224 */ /* 0x000fc800008e06ff */
[----:B------:R-:W-:-:S08]  /*51d0*/  IMAD.WIDE.U32.X R2, R13, UR9, R2, P3 ;  /* 0x000000090d027c25 */ /* 0x000fd000098e0402 */
.L_x_120:
[--C-:B------:R-:W-:Y:S01]  /*51e0*/  SHF.R.U64 R10, R2, UR11, R3.reuse ;  /* 0x0000000b020a7c19 */ /* 0x100fe20008001203 */
[----:B------:R-:W0:Y:S01]  /*51f0*/  F2I.U32.TRUNC.NTZ R14, R14 ;  /* 0x0000000e000e7305 */ /* 0x000e22000020f000 */
[----:B------:R-:W-:Y:S01]  /*5200*/  SHF.R.U32.HI R2, RZ, UR11, R3 ;  /* 0x0000000bff027c19 */ /* 0x000fe20008011603 */
[----:B------:R-:W-:Y:S01]  /*5210*/  ULDC.64 UR8, c[0x0][0x620] ;  /* 0x0001880000087ab9 */ /* 0x000fe20000000a00 */
[----:B------:R-:W-:Y:S01]  /*5220*/  IADD3 R5, P1, RZ, -R10, RZ ;  /* 0x8000000aff057210 */ /* 0x000fe20007f3e0ff */
[----:B------:R-:W-:Y:S01]  /*5230*/  IMAD.MOV.U32 R3, RZ, RZ, R17 ;  /* 0x000000ffff037224 */ /* 0x000fe200078e0011 */
[----:B------:R-:W-:-:S03]  /*5240*/  ULDC.64 UR10, c[0x0][0x640] ;  /* 0x00019000000a7ab9 */ /* 0x000fc60000000a00 */
[----:B------:R-:W-:Y:S01]  /*5250*/  IMAD.X R2, RZ, RZ, ~R2, P1 ;  /* 0x000000ffff027224 */ /* 0x000fe200008e0e02 */
[----:B------:R-:W-:-:S03]  /*5260*/  ISETP.NE.U32.AND P1, PT, RZ, UR10, PT ;  /* 0x0000000aff007c0c */ /* 0x000fc6000bf25070 */
[----:B------:R-:W-:Y:S01]  /*5270*/  IMAD R4, R2, UR8, RZ ;  /* 0x0000000802047c24 */ /* 0x000fe2000f8e02ff */
[----:B------:R-:W-:Y:S01]  /*5280*/  ISETP.NE.AND.EX P1, PT, RZ, UR11, PT, P1 ;  /* 0x0000000bff007c0c */ /* 0x000fe2000bf25310 */
[----:B------:R-:W-:-:S04]  /*5290*/  IMAD.MOV.U32 R2, RZ, RZ, R18 ;  /* 0x000000ffff027224 */ /* 0x000fc800078e0012 */
[----:B------:R-:W-:Y:S01]  /*52a0*/  IMAD.WIDE.U32 R2, R5, UR8, R2 ;  /* 0x0000000805027c25 */ /* 0x000fe2000f8e0002 */
[----:B------:R-:W-:-:S03]  /*52b0*/  ULDC UR8, c[0x0][0x618] ;  /* 0x0001860000087ab9 */ /* 0x000fc60000000800 */
[----:B------:R-:W-:Y:S01]  /*52c0*/  IMAD R5, R5, UR9, R4 ;  /* 0x0000000905057c24 */ /* 0x000fe2000f8e0204 */
[----:B------:R-:W-:Y:S01]  /*52d0*/  ULDC UR9, c[0x0][0x154] ;  /* 0x0000550000097ab9 */ /* 0x000fe20000000800 */
[----:B0-----:R-:W-:Y:S02]  /*52e0*/  IMAD.MOV R4, RZ, RZ, -R14 ;  /* 0x000000ffff047224 */ /* 0x001fe400078e0a0e */
[----:B------:R-:W0:Y:S01]  /*52f0*/  LDC R14, c[0x0][0x148] ;  /* 0x00005200ff0e7b82 */ /* 0x000e220000000800 */
[----:B------:R-:W-:Y:S02]  /*5300*/  IMAD.IADD R3, R3, 0x1, R5 ;  /* 0x0000000103037824 */ /* 0x000fe400078e0205 */
[----:B-1----:R-:W-:Y:S01]  /*5310*/  IMAD R11, R12, R4, R11 ;  /* 0x000000040c0b7224 */ /* 0x002fe200078e020b */
[----:B------:R-:W-:Y:S02]  /*5320*/  I2FP.F32.U32 R4, R9 ;  /* 0x0000000900047245 */ /* 0x000fe40000201000 */
[----:B------:R-:W-:-:S02]  /*5330*/  SHF.R.U64 R12, R2, UR8, R3 ;  /* 0x00000008020c7c19 */ /* 0x000fc40008001203 */
[----:B------:R-:W-:Y:S01]  /*5340*/  SHF.R.U32.HI R3, RZ, UR8, R3 ;  /* 0x00000008ff037c19 */ /* 0x000fe20008011603 */
[----:B------:R-:W-:Y:S01]  /*5350*/  FMUL R4, R4, UR9 ;  /* 0x0000000904047c20 */ /* 0x000fe20008400000 */
[----:B------:R-:W-:Y:S02]  /*5360*/  ULDC UR8, c[0x0][0x608] ;  /* 0x0001820000087ab9 */ /* 0x000fe40000000800 */
[--C-:B------:R-:W-:Y:S01]  /*5370*/  SHF.R.U64 R15, R12, UR8, R3.reuse ;  /* 0x000000080c0f7c19 */ /* 0x100fe20008001203 */
[----:B------:R1:W2:Y:S01]  /*5380*/  F2I.U32.TRUNC.NTZ R20, R4 ;  /* 0x0000000400147305 */ /* 0x0002a2000020f000 */
[----:B------:R-:W-:Y:S01]  /*5390*/  SHF.R.U32.HI R2, RZ, UR8, R3 ;  /* 0x00000008ff027c19 */ /* 0x000fe20008011603 */
[----:B------:R-:W-:-:S03]  /*53a0*/  ULDC UR8, c[0x0][0x658] ;  /* 0x0001960000087ab9 */ /* 0x000fc60000000800 */
[--C-:B------:R-:W-:Y:S02]  /*53b0*/  SHF.R.U64 R13, R15, UR8, R2.reuse ;  /* 0x000000080f0d7c19 */ /* 0x100fe40008001202 */
[----:B------:R-:W-:-:S03]  /*53c0*/  SHF.R.U32.HI R19, RZ, UR8, R2 ;  /* 0x00000008ff137c19 */ /* 0x000fc60008011602 */
[----:B------:R-:W-:Y:S02]  /*53d0*/  IMAD.MOV.U32 R2, RZ, RZ, R13 ;  /* 0x000000ffff027224 */ /* 0x000fe400078e000d */
[----:B------:R-:W-:Y:S01]  /*53e0*/  IMAD.MOV.U32 R3, RZ, RZ, R19 ;  /* 0x000000ffff037224 */ /* 0x000fe200078e0013 */
[----:B-1----:R-:W-:Y:S06]  /*53f0*/  @!P1 BRA `(.L_x_121) ;  /* 0x0000000000289947 */ /* 0x002fec0003800000 */
        /* <DEDUP_REMOVED lines=10> */
.L_x_121:
[----:B------:R-:W1:Y:S01]  /*54a0*/  LDC R4, c[0x0][0x65c] ;  /* 0x00019700ff047b82 */ /* 0x000e620000000800 */
[----:B------:R-:W-:Y:S01]  /*54b0*/  ULDC UR8, c[0x0][0x648] ;  /* 0x0001920000087ab9 */ /* 0x000fe20000000800 */
[----:B------:R-:W-:Y:S01]  /*54c0*/  LOP3.LUT R15, R15, UR7, RZ, 0xc0, !PT ;  /* 0x000000070f0f7c12 */ /* 0x000fe2000f8ec0ff */
[----:B--2---:R-:W-:Y:S01]  /*54d0*/  IMAD.MOV R20, RZ, RZ, -R20 ;  /* 0x000000ffff147224 */ /* 0x004fe200078e0a14 */
[----:B------:R-:W-:Y:S01]  /*54e0*/  SHF.R.U64 R2, R2, UR8, R3 ;  /* 0x0000000802027c19 */ /* 0x000fe20008001203 */
[----:B------:R-:W-:Y:S01]  /*54f0*/  ULDC UR8, c[0x0][0x638] ;  /* 0x00018e0000087ab9 */ /* 0x000fe20000000800 */
[----:B------:R-:W-:Y:S01]  /*5500*/  LOP3.LUT R12, R12, UR4, RZ, 0xc0, !PT ;  /* 0x000000040c0c7c12 */ /* 0x000fe2000f8ec0ff */
[----:B------:R-:W-:Y:S01]  /*5510*/  ULDC UR9, c[0x0][0x610] ;  /* 0x0001840000097ab9 */ /* 0x000fe20000000800 */
[----:B------:R-:W-:Y:S01]  /*5520*/  IMAD.MOV.U32 R3, RZ, RZ, 0x1 ;  /* 0x00000001ff037424 */ /* 0x000fe200078e00ff */
[----:B-1----:R-:W-:Y:S01]  /*5530*/  ISETP.NE.AND P1, PT, R4, 0x1, PT ;  /* 0x000000010400780c */ /* 0x002fe20003f25270 */
[----:B------:R-:W-:-:S02]  /*5540*/  IMAD.MOV R4, RZ, RZ, -R2 ;  /* 0x000000ffff047224 */ /* 0x000fc400078e0a02 */
[----:B------:R-:W-:Y:S02]  /*5550*/  IMAD R2, R2, UR5, R15 ;  /* 0x0000000502027c24 */ /* 0x000fe4000f8e020f */
[----:B------:R-:W-:Y:S01]  /*5560*/  IMAD R13, R4, UR8, R13 ;  /* 0x00000008040d7c24 */ /* 0x000fe2000f8e020d */
[----:B------:R-:W-:-:S07]  /*5570*/  ULDC UR8, c[0x0][0x600] ;  /* 0x0001800000087ab9 */ /* 0x000fce0000000800 */
[----:B0-----:R-:W-:-:S04]  /*5580*/  @P1 IMAD R11, R14, R20, R9 ;  /* 0x000000140e0b1224 */ /* 0x001fc800078e0209 */
[----:B------:R-:W-:Y:S02]  /*5590*/  IMAD R11, R2, UR9, R11 ;  /* 0x00000009020b7c24 */ /* 0x000fe4000f8e020b */
[----:B------:R-:W-:-:S05]  /*55a0*/  IMAD R2, R13, UR8, R12 ;  /* 0x000000080d027c24 */ /* 0x000fca000f8e020c */
[----:B------:R-:W-:Y:S02]  /*55b0*/  SEL R22, R2, R11, !P1 ;  /* 0x0000000b02167207 */ /* 0x000fe40004800000 */
[----:B------:R-:W-:Y:S01]  /*55c0*/  SEL R19, R11, R2, !P1 ;  /* 0x000000020b137207 */ /* 0x000fe20004800000 */
[----:B------:R-:W-:-:S07]  /*55d0*/  IMAD.MOV.U32 R2, RZ, RZ, R10 ;  /* 0x000000ffff027224 */ /* 0x000fce00078e000a */
.L_x_119:
[----:B------:R-:W-:Y:S05]  /*55e0*/  BSYNC B1 ;  /* 0x0000000000017941 */ /* 0x000fea0003800000 */
.L_x_118:
[----:B------:R-:W-:-:S13]  /*55f0*/  LOP3.LUT P1, RZ, R3, 0xff, RZ, 0xc0, !PT ;  /* 0x000000ff03ff7812 */ /* 0x000fda000782c0ff */
[----:B------:R-:W-:Y:S05]  /*5600*/  @P1 BRA `(.L_x_122) ;  /* 0xfffffff400201947 */ /* 0x000fea000383ffff */
[----:B------:R-:W-:Y:S05]  /*5610*/  BSYNC B0 ;  /* 0x0000000000007941 */ /* 0x000fea0003800000 */
.L_x_110:
[----:B------:R-:W-:-:S03]  /*5620*/  UMOV UR8, 0xffffffff ;  /* 0xffffffff00087882 */ /* 0x000fc60000000000 */
[----:B------:R-:W-:Y:S05]  /*5630*/  BRA.DIV UR8, `(.L_x_123) ;  /* 0x0000000a08a87947 */ /* 0x000fea000b800000 */
[----:B------:R-:W-:-:S13]  /*5640*/  ELECT P6, URZ, PT ;  /* 0x00000000003f782f */ /* 0x000fda00038c0000 */
.L_x_149:
[----:B------:R-:W-:Y:S04]  /*5650*/  BSSY B0, `(.L_x_124) ;  /* 0x0000085000007945 */ /* 0x000fe80003800000 */
[----:B------:R-:W-:Y:S05]  /*5660*/  @!P6 BRA `(.L_x_125) ;  /* 0x00000008000ce947 */ /* 0x000fea0003800000 */
[----:B------:R-:W-:-:S04]  /*5670*/  LOP3.LUT R16, R16, 0x2, RZ, 0xfc, !PT ;  /* 0x0000000210107812 */ /* 0x000fc800078efcff */
[----:B------:R-:W-:-:S13]  /*5680*/  ISETP.NE.AND P0, PT, R16, 0x3, PT ;  /* 0x000000031000780c */ /* 0x000fda0003f05270 */
[----:B------:R-:W-:Y:S05]  /*5690*/  @!P0 BRA `(.L_x_126) ;  /* 0x0000000000048947 */ /* 0x000fea0003800000 */
[----:B------:R-:W-:Y:S01]  /*56a0*/  BPT.TRAP 0x1 ;  /* 0x000000040000795c */ /* 0x000fe20000300000 */
.L_x_126:
[----:B------:R-:W0:Y:S01]  /*56b0*/  S2R R3, SR_CgaCtaId ;  /* 0x0000000000037919 */ /* 0x000e220000008800 */
[----:B------:R-:W-:Y:S02]  /*56c0*/  MOV R2, 0x400 ;  /* 0x0000040000027802 */ /* 0x000fe40000000f00 */
[----:B------:R-:W-:Y:S02]  /*56d0*/  SHF.L.U32 R4, R0, 0x1f, RZ ;  /* 0x0000001f00047819 */ /* 0x000fe400000006ff */
[----:B0-----:R-:W-:-:S05]  /*56e0*/  LEA R2, R3, R2, 0x18 ;  /* 0x0000000203027211 */ /* 0x001fca00078ec0ff */
[----:B------:R-:W-:-:S04]  /*56f0*/  VIADD R2, R2, 0x70 ;  /* 0x0000007002027836 */ /* 0x000fc80000000000 */
[C---:B------:R-:W-:Y:S02]  /*5700*/  IMAD R9, R7.reuse, 0x8, R2 ;  /* 0x0000000807097824 */ /* 0x040fe400078e0202 */
[----:B------:R-:W-:Y:S02]  /*5710*/  VIADD R7, R7, 0x1 ;  /* 0x0000000107077836 */ /* 0x000fe40000000000 */
[----:B------:R-:W0:Y:S03]  /*5720*/  SYNCS.PHASECHK.TRANS64.TRYWAIT P0, [R9+URZ], R4 ;  /* 0x00000004090075a7 */ /* 0x000e26000800017f */
[----:B------:R-:W-:-:S04]  /*5730*/  ISETP.NE.AND P1, PT, R7, 0xe, PT ;  /* 0x0000000e0700780c */ /* 0x000fc80003f25270 */
[----:B------:R-:W-:Y:S02]  /*5740*/  SEL R3, RZ, 0x1, P1 ;  /* 0x00000001ff037807 */ /* 0x000fe40000800000 */
[----:B------:R-:W-:Y:S02]  /*5750*/  SEL R7, R7, RZ, P1 ;  /* 0x000000ff07077207 */ /* 0x000fe40000800000 */
[----:B------:R-:W-:-:S03]  /*5760*/  LOP3.LUT R6, R0, R3, RZ, 0x3c, !PT ;  /* 0x0000000300067212 */ /* 0x000fc600078e3cff */
[----:B------:R-:W-:Y:S01]  /*5770*/  IMAD R8, R7, 0x8, R2 ;  /* 0x0000000807087824 */ /* 0x000fe200078e0202 */
[----:B------:R-:W-:Y:S01]  /*5780*/  SHF.L.U32 R5, R6, 0x1f, RZ ;  /* 0x0000001f06057819 */ /* 0x000fe200000006ff */
[----:B0-----:R-:W-:Y:S06]  /*5790*/  @!P0 BRA `(.L_x_127) ;  /* 0x0000000800708947 */ /* 0x001fec0003800000 */
.L_x_150:
[----:B------:R-:W1:Y:S01]  /*57a0*/  SYNCS.PHASECHK.TRANS64.TRYWAIT P0, [R8+URZ], R5 ;  /* 0x00000005080075a7 */ /* 0x000e62000800017f */
[----:B------:R-:W-:-:S05]  /*57b0*/  VIADD R0, R7, 0x1 ;  /* 0x0000000107007836 */ /* 0x000fca0000000000 */
[----:B------:R-:W-:-:S04]  /*57c0*/  ISETP.NE.AND P1, PT, R0, 0xe, PT ;  /* 0x0000000e0000780c */ /* 0x000fc80003f25270 */
[----:B------:R-:W-:Y:S02]  /*57d0*/  SEL R3, RZ, 0x1, P1 ;  /* 0x00000001ff037807 */ /* 0x000fe40000800000 */
[----:B------:R-:W-:Y:S02]  /*57e0*/  SEL R7, R0, RZ, P1 ;  /* 0x000000ff00077207 */ /* 0x000fe40000800000 */
[----:B------:R-:W-:-:S03]  /*57f0*/  LOP3.LUT R6, R6, R3, RZ, 0x3c, !PT ;  /* 0x0000000306067212 */ /* 0x000fc600078e3cff */
[----:B0-----:R-:W-:Y:S01]  /*5800*/  IMAD R9, R7, 0x8, R2 ;  /* 0x0000000807097824 */ /* 0x001fe200078e0202 */
[----:B------:R-:W-:Y:S01]  /*5810*/  SHF.L.U32 R4, R6, 0x1f, RZ ;  /* 0x0000001f06047819 */ /* 0x000fe200000006ff */
[----:B-1----:R-:W-:Y:S06]  /*5820*/  @!P0 BRA `(.L_x_128) ;  /* 0x0000000800608947 */ /* 0x002fec0003800000 */
.L_x_151:
        /* <DEDUP_REMOVED lines=9> */
.L_x_152:
        /* <DEDUP_REMOVED lines=9> */
.L_x_153:
        /* <DEDUP_REMOVED lines=9> */
.L_x_154:
        /* <DEDUP_REMOVED lines=9> */
.L_x_155:
        /* <DEDUP_REMOVED lines=9> */
.L_x_156:
        /* <DEDUP_REMOVED lines=9> */
.L_x_157:
        /* <DEDUP_REMOVED lines=9> */
.L_x_158:
        /* <DEDUP_REMOVED lines=9> */
.L_x_159:
        /* <DEDUP_REMOVED lines=9> */
.L_x_160:
[----:B------:R-:W1:Y:S01]  /*5d40*/  SYNCS.PHASECHK.TRANS64.TRYWAIT P0, [R8+URZ], R5 ;  /* 0x00000005080075a7 */ /* 0x000e62000800017f */
[----:B------:R-:W-:-:S05]  /*5d50*/  VIADD R0, R7, 0x1 ;  /* 0x0000000107007836 */ /* 0x000fca0000000000 */
[----:B------:R-:W-:-:S04]  /*5d60*/  ISETP.NE.AND P1, PT, R0, 0xe, PT ;  /* 0x0000000e0000780c */ /* 0x000fc80003f25270 */
[----:B------:R-:W-:Y:S02]  /*5d70*/  SEL R3, RZ, 0x1, P1 ;  /* 0x00000001ff037807 */ /* 0x000fe40000800000 */
[----:B------:R-:W-:Y:S02]  /*5d80*/  SEL R7, R0, RZ, P1 ;  /* 0x000000ff00077207 */ /* 0x000fe40000800000 */
[----:B0-----:R-:W-:-:S03]  /*5d90*/  LOP3.LUT R9, R6, R3, RZ, 0x3c, !PT ;  /* 0x0000000306097212 */ /* 0x001fc600078e3cff */
[----:B------:R-:W-:Y:S01]  /*5da0*/  IMAD R11, R7, 0x8, R2 ;  /* 0x00000008070b7824 */ /* 0x000fe200078e0202 */
[----:B------:R-:W-:Y:S01]  /*5db0*/  SHF.L.U32 R6, R9, 0x1f, RZ ;  /* 0x0000001f09067819 */ /* 0x000fe200000006ff */
[----:B-1----:R-:W-:Y:S06]  /*5dc0*/  @!P0 BRA `(.L_x_138) ;  /* 0x0000000400c08947 */ /* 0x002fec0003800000 */
.L_x_161:
[----:B------:R-:W1:Y:S01]  /*5dd0*/  SYNCS.PHASECHK.TRANS64.TRYWAIT P0, [R11+URZ], R6 ;  /* 0x000000060b0075a7 */ /* 0x000e62000800017f */
[----:B------:R-:W-:-:S05]  /*5de0*/  VIADD R0, R7, 0x1 ;  /* 0x0000000107007836 */ /* 0x000fca0000000000 */
[----:B------:R-:W-:-:S04]  /*5df0*/  ISETP.NE.AND P1, PT, R0, 0xe, PT ;  /* 0x0000000e0000780c */ /* 0x000fc80003f25270 */
[----:B------:R-:W-:Y:S02]  /*5e00*/  SEL R4, RZ, 0x1, P1 ;  /* 0x00000001ff047807 */ /* 0x000fe40000800000 */
[----:B------:R-:W-:Y:S02]  /*5e10*/  SEL R3, R0, RZ, P1 ;  /* 0x000000ff00037207 */ /* 0x000fe40000800000 */
[----:B------:R-:W-:Y:S01]  /*5e20*/  LOP3.LUT R0, R9, R4, RZ, 0x3c, !PT ;  /* 0x0000000409007212 */ /* 0x000fe200078e3cff */
[----:B-1----:R-:W-:Y:S06]  /*5e30*/  @!P0 BRA `(.L_x_139) ;  /* 0x0000000400b88947 */ /* 0x002fec0003800000 */
.L_x_162:
[----:B------:R-:W-:Y:S01]  /*5e40*/  IMAD R3, R3, 0x8, R2 ;  /* 0x0000000803037824 */ /* 0x000fe200078e0202 */
[----:B------:R-:W-:-:S07]  /*5e50*/  SHF.L.U32 R0, R0, 0x1f, RZ ;  /* 0x0000001f00007819 */ /* 0x000fce00000006ff */
.L_x_140:
[----:B--2---:R2:W3:Y:S02]  /*5e60*/  SYNCS.PHASECHK.TRANS64.TRYWAIT P0, [R3+URZ], R0 ;  /* 0x00000000030075a7 */ /* 0x0044e4000800017f */
[----:B---3--:R-:W-:Y:S05]  /*5e70*/  @!P0 NANOSLEEP.SYNCS 0x989680 ;  /* 0x009896800000895d */ /* 0x008fea0003900000 */
[----:B------:R-:W3:Y:S02]  /*5e80*/  @!P0 SYNCS.PHASECHK.TRANS64 P0, [R3+URZ], R0 ;  /* 0x00000000030085a7 */ /* 0x000ee4000800007f */
[----:B---3--:R-:W-:Y:S05]  /*5e90*/  @!P0 BRA `(.L_x_140) ;  /* 0xfffffffc00f08947 */ /* 0x008fea000383ffff */
.L_x_125:
[----:B------:R-:W-:Y:S05]  /*5ea0*/  BSYNC B0 ;  /* 0x0000000000007941 */ /* 0x000fea0003800000 */
.L_x_124:
[----:B------:R-:W-:Y:S05]  /*5eb0*/  EXIT ;  /* 0x000000000000794d */ /* 0x000fea0003800000 */
.L_x_20:
[----:B-1----:R1:W2:Y:S02]  /*5ec0*/  SYNCS.PHASECHK.TRANS64.TRYWAIT P0, [R65+URZ], R0 ;  /* 0x00000000410075a7 */ /* 0x0022a4000800017f */
[----:B--2---:R-:W-:Y:S05]  /*5ed0*/  @!P0 NANOSLEEP.SYNCS 0x989680 ;  /* 0x009896800000895d */ /* 0x004fea0003900000 */
[----:B------:R-:W2:Y:S02]  /*5ee0*/  @!P0 SYNCS.PHASECHK.TRANS64 P0, [R65+URZ], R0 ;  /* 0x00000000410085a7 */ /* 0x000ea4000800007f */
[----:B--2---:R-:W-:Y:S05]  /*5ef0*/  @!P0 BRA `(.L_x_20) ;  /* 0xfffffffc00f08947 */ /* 0x004fea000383ffff */
[----:B------:R-:W-:Y:S05]  /*5f00*/  BRA `(.L_x_141) ;  /* 0xffffffb800707947 */ /* 0x000fea000383ffff */
.L_x_25:
[----:B--2---:R2:W3:Y:S02]  /*5f10*/  SYNCS.PHASECHK.TRANS64.TRYWAIT P1, [R3+URZ], R0 ;  /* 0x00000000030075a7 */ /* 0x0044e4000802017f */
[----:B---3--:R-:W-:Y:S05]  /*5f20*/  @!P1 NANOSLEEP.SYNCS 0x989680 ;  /* 0x009896800000995d */ /* 0x008fea0003900000 */
[----:B------:R-:W3:Y:S02]  /*5f30*/  @!P1 SYNCS.PHASECHK.TRANS64 P1, [R3+URZ], R0 ;  /* 0x00000000030095a7 */ /* 0x000ee4000802007f */
[----:B---3--:R-:W-:Y:S05]  /*5f40*/  @!P1 BRA `(.L_x_25) ;  /* 0xfffffffc00f09947 */ /* 0x008fea000383ffff */
[----:B------:R-:W-:Y:S05]  /*5f50*/  BRA `(.L_x_24) ;  /* 0xffffffb800d87947 */ /* 0x000fea000383ffff */
.L_x_30:
[----:B--2---:R-:W-:-:S04]  /*5f60*/  IMAD.U32 R5, RZ, RZ, UR4 ;  /* 0x00000004ff057e24 */ /* 0x004fc8000f8e00ff */
[----:B------:R2:W3:Y:S03]  /*5f70*/  SYNCS.PHASECHK.TRANS64.TRYWAIT P1, [R5+URZ], R4 ;  /* 0x00000004050075a7 */ /* 0x0004e6000802017f */
[----:B---3--:R-:W-:Y:S05]  /*5f80*/  @!P1 NANOSLEEP.SYNCS 0x989680 ;  /* 0x009896800000995d */ /* 0x008fea0003900000 */
[----:B------:R-:W3:Y:S02]  /*5f90*/  @!P1 SYNCS.PHASECHK.TRANS64 P1, [R5+URZ], R4 ;  /* 0x00000004050095a7 */ /* 0x000ee4000802007f */
[----:B---3--:R-:W-:Y:S05]  /*5fa0*/  @!P1 BRA `(.L_x_30) ;  /* 0xfffffffc00ec9947 */ /* 0x008fea000383ffff */
[----:B------:R-:W-:Y:S05]  /*5fb0*/  BRA `(.L_x_29) ;  /* 0xffffffbc00907947 */ /* 0x000fea000383ffff */
.L_x_38:
[----:B-1----:R1:W2:Y:S02]  /*5fc0*/  SYNCS.PHASECHK.TRANS64.TRYWAIT P0, [R65+URZ+0x10], R0 ;  /* 0x00001000410075a7 */ /* 0x0022a4000800017f */
[----:B--2---:R-:W-:Y:S05]  /*5fd0*/  @!P0 NANOSLEEP.SYNCS 0x989680 ;  /* 0x009896800000895d */ /* 0x004fea0003900000 */
[----:B------:R-:W2:Y:S02]  /*5fe0*/  @!P0 SYNCS.PHASECHK.TRANS64 P0, [R65+URZ+0x10], R0 ;  /* 0x00001000410085a7 */ /* 0x000ea4000800007f */
[----:B--2---:R-:W-:Y:S05]  /*5ff0*/  @!P0 BRA `(.L_x_38) ;  /* 0xfffffffc00f08947 */ /* 0x004fea000383ffff */
[----:B------:R-:W-:Y:S05]  /*6000*/  BRA `(.L_x_142) ;  /* 0xffffffc000e87947 */ /* 0x000fea000383ffff */
.L_x_111:
[----:B------:R-:W-:Y:S01]  /*6010*/  BSSY B1, `(.L_x_143) ;  /* 0x0000006000017945 */ /* 0x000fe20003800000 */
[----:B------:R-:W-:-:S07]  /*6020*/  IMAD.MOV.U32 R15, RZ, RZ, -0x1 ;  /* 0xffffffffff0f7424 */ /* 0x000fce00078e00ff */
[----:B-----5:R-:W-:Y:S05]  /*6030*/  WARPSYNC.COLLECTIVE R15, `(.L_x_144) ;  /* 0x000000000f0c7348 */ /* 0x020fea0003c00000 */
[----:B------:R-:W-:Y:S02]  /*6040*/  ELECT P6, UR62, PT ;  /* 0x00000000003e782f */ /* 0x000fe400038c0000 */
[----:B------:R-:W-:Y:S01]  /*6050*/  MOV R14, UR62 ;  /* 0x0000003e000e7c02 */ /* 0x000fe20008000f00 */
[----:B-----5:R-:W-:Y:S10]  /*6060*/  ENDCOLLECTIVE ;  /* 0x000000000000791b */ /* 0x020ff40003800000 */
.L_x_144:
[----:B------:R-:W-:Y:S05]  /*6070*/  BSYNC B1 ;  /* 0x0000000000017941 */ /* 0x000fea0003800000 */
.L_x_143:
[----:B------:R-:W-:Y:S05]  /*6080*/  BRA `(.L_x_145) ;  /* 0xffffffe8008c7947 */ /* 0x000fea000383ffff */
.L_x_114:
[----:B0-----:R0:W1:Y:S02]  /*6090*/  SYNCS.PHASECHK.TRANS64.TRYWAIT P1, [R10+URZ+0x70], R5 ;  /* 0x000070050a0075a7 */ /* 0x001064000802017f */
[----:B-1----:R-:W-:Y:S05]  /*60a0*/  @!P1 NANOSLEEP.SYNCS 0x989680 ;  /* 0x009896800000995d */ /* 0x002fea0003900000 */
[----:B------:R-:W1:Y:S02]  /*60b0*/  @!P1 SYNCS.PHASECHK.TRANS64 P1, [R10+URZ+0x70], R5 ;  /* 0x000070050a0095a7 */ /* 0x000e64000802007f */
[----:B-1----:R-:W-:Y:S05]  /*60c0*/  @!P1 BRA `(.L_x_114) ;  /* 0xfffffffc00f09947 */ /* 0x002fea000383ffff */
[----:B------:R-:W-:Y:S05]  /*60d0*/  BRA `(.L_x_146) ;  /* 0xffffffe800c47947 */ /* 0x000fea000383ffff */
.L_x_123:
[----:B------:R-:W-:Y:S01]  /*60e0*/  BSSY B0, `(.L_x_147) ;  /* 0x0000006000007945 */ /* 0x000fe20003800000 */
[----:B------:R-:W-:-:S07]  /*60f0*/  IMAD.MOV.U32 R15, RZ, RZ, -0x1 ;  /* 0xffffffffff0f7424 */ /* 0x000fce00078e00ff */
[----:B-----5:R-:W-:Y:S05]  /*6100*/  WARPSYNC.COLLECTIVE R15, `(.L_x_148) ;  /* 0x000000000f0c7348 */ /* 0x020fea0003c00000 */
[----:B------:R-:W-:Y:S02]  /*6110*/  ELECT P6, UR62, PT ;  /* 0x00000000003e782f */ /* 0x000fe400038c0000 */
[----:B------:R-:W-:Y:S01]  /*6120*/  MOV R14, UR62 ;  /* 0x0000003e000e7c02 */ /* 0x000fe20008000f00 */
[----:B-----5:R-:W-:Y:S10]  /*6130*/  ENDCOLLECTIVE ;  /* 0x000000000000791b */ /* 0x020ff40003800000 */
.L_x_148:
[----:B------:R-:W-:Y:S05]  /*6140*/  BSYNC B0 ;  /* 0x0000000000007941 */ /* 0x000fea0003800000 */
.L_x_147:
[----:B------:R-:W-:Y:S05]  /*6150*/  BRA `(.L_x_149) ;  /* 0xfffffff4003c7947 */ /* 0x000fea000383ffff */
.L_x_127:
[----:B0-----:R0:W1:Y:S02]  /*6160*/  SYNCS.PHASECHK.TRANS64.TRYWAIT P0, [R9+URZ], R4 ;  /* 0x00000004090075a7 */ /* 0x001064000800017f */
[----:B-1----:R-:W-:Y:S05]  /*6170*/  @!P0 NANOSLEEP.SYNCS 0x989680 ;  /* 0x009896800000895d */ /* 0x002fea0003900000 */
[----:B------:R-:W1:Y:S02]  /*6180*/  @!P0 SYNCS.PHASECHK.TRANS64 P0, [R9+URZ], R4 ;  /* 0x00000004090085a7 */ /* 0x000e64000800007f */
[----:B-1----:R-:W-:Y:S05]  /*6190*/  @!P0 BRA `(.L_x_127) ;  /* 0xfffffffc00f08947 */ /* 0x002fea000383ffff */
[----:B------:R-:W-:Y:S05]  /*61a0*/  BRA `(.L_x_150) ;  /* 0xfffffff4007c7947 */ /* 0x000fea000383ffff */
.L_x_128:
[----:B0-----:R0:W1:Y:S02]  /*61b0*/  SYNCS.PHASECHK.TRANS64.TRYWAIT P0, [R8+URZ], R5 ;  /* 0x00000005080075a7 */ /* 0x001064000800017f */
[----:B-1----:R-:W-:Y:S05]  /*61c0*/  @!P0 NANOSLEEP.SYNCS 0x989680 ;  /* 0x009896800000895d */ /* 0x002fea0003900000 */
[----:B------:R-:W1:Y:S02]  /*61d0*/  @!P0 SYNCS.PHASECHK.TRANS64 P0, [R8+URZ], R5 ;  /* 0x00000005080085a7 */ /* 0x000e64000800007f */
[----:B-1----:R-:W-:Y:S05]  /*61e0*/  @!P0 BRA `(.L_x_128) ;  /* 0xfffffffc00f08947 */ /* 0x002fea000383ffff */
[----:B------:R-:W-:Y:S05]  /*61f0*/  BRA `(.L_x_151) ;  /* 0xfffffff4008c7947 */ /* 0x000fea000383ffff */
.L_x_129:
[----:B0-----:R0:W1:Y:S02]  /*6200*/  SYNCS.PHASECHK.TRANS64.TRYWAIT P0, [R9+URZ], R4 ;  /* 0x00000004090075a7 */ /* 0x001064000800017f */
[----:B-1----:R-:W-:Y:S05]  /*6210*/  @!P0 NANOSLEEP.SYNCS 0x989680 ;  /* 0x009896800000895d */ /* 0x002fea0003900000 */
[----:B------:R-:W1:Y:S02]  /*6220*/  @!P0 SYNCS.PHASECHK.TRANS64 P0, [R9+URZ], R4 ;  /* 0x00000004090085a7 */ /* 0x000e64000800007f */
[----:B-1----:R-:W-:Y:S05]  /*6230*/  @!P0 BRA `(.L_x_129) ;  /* 0xfffffffc00f08947 */ /* 0x002fea000383ffff */
[----:B------:R-:W-:Y:S05]  /*6240*/  BRA `(.L_x_152) ;  /* 0xfffffff4009c7947 */ /* 0x000fea000383ffff */
.L_x_130:
[----:B0-----:R0:W1:Y:S02]  /*6250*/  SYNCS.PHASECHK.TRANS64.TRYWAIT P0, [R8+URZ], R5 ;  /* 0x00000005080075a7 */ /* 0x001064000800017f */
[----:B-1----:R-:W-:Y:S05]  /*6260*/  @!P0 NANOSLEEP.SYNCS 0x989680 ;  /* 0x009896800000895d */ /* 0x002fea0003900000 */
[----:B------:R-:W1:Y:S02]  /*6270*/  @!P0 SYNCS.PHASECHK.TRANS64 P0, [R8+URZ], R5 ;  /* 0x00000005080085a7 */ /* 0x000e64000800007f */
[----:B-1----:R-:W-:Y:S05]  /*6280*/  @!P0 BRA `(.L_x_130) ;  /* 0xfffffffc00f08947 */ /* 0x002fea000383ffff */
[----:B------:R-:W-:Y:S05]  /*6290*/  BRA `(.L_x_153) ;  /* 0xfffffff400ac7947 */ /* 0x000fea000383ffff */
.L_x_131:
[----:B0-----:R0:W1:Y:S02]  /*62a0*/  SYNCS.PHASECHK.TRANS64.TRYWAIT P0, [R9+URZ], R4 ;  /* 0x00000004090075a7 */ /* 0x001064000800017f */
[----:B-1----:R-:W-:Y:S05]  /*62b0*/  @!P0 NANOSLEEP.SYNCS 0x989680 ;  /* 0x009896800000895d */ /* 0x002fea0003900000 */
[----:B------:R-:W1:Y:S02]  /*62c0*/  @!P0 SYNCS.PHASECHK.TRANS64 P0, [R9+URZ], R4 ;  /* 0x00000004090085a7 */ /* 0x000e64000800007f */
[----:B-1----:R-:W-:Y:S05]  /*62d0*/  @!P0 BRA `(.L_x_131) ;  /* 0xfffffffc00f08947 */ /* 0x002fea000383ffff */
[----:B------:R-:W-:Y:S05]  /*62e0*/  BRA `(.L_x_154) ;  /* 0xfffffff400bc7947 */ /* 0x000fea000383ffff */
.L_x_132:
[----:B0-----:R0:W1:Y:S02]  /*62f0*/  SYNCS.PHASECHK.TRANS64.TRYWAIT P0, [R8+URZ], R5 ;  /* 0x00000005080075a7 */ /* 0x001064000800017f */
[----:B-1----:R-:W-:Y:S05]  /*6300*/  @!P0 NANOSLEEP.SYNCS 0x989680 ;  /* 0x009896800000895d */ /* 0x002fea0003900000 */
[----:B------:R-:W1:Y:S02]  /*6310*/  @!P0 SYNCS.PHASECHK.TRANS64 P0, [R8+URZ], R5 ;  /* 0x00000005080085a7 */ /* 0x000e64000800007f */
[----:B-1----:R-:W-:Y:S05]  /*6320*/  @!P0 BRA `(.L_x_132) ;  /* 0xfffffffc00f08947 */ /* 0x002fea000383ffff */
[----:B------:R-:W-:Y:S05]  /*6330*/  BRA `(.L_x_155) ;  /* 0xfffffff400cc7947 */ /* 0x000fea000383ffff */
.L_x_133:
[----:B0-----:R0:W1:Y:S02]  /*6340*/  SYNCS.PHASECHK.TRANS64.TRYWAIT P0, [R9+URZ], R4 ;  /* 0x00000004090075a7 */ /* 0x001064000800017f */
[----:B-1----:R-:W-:Y:S05]  /*6350*/  @!P0 NANOSLEEP.SYNCS 0x989680 ;  /* 0x009896800000895d */ /* 0x002fea0003900000 */
[----:B------:R-:W1:Y:S02]  /*6360*/  @!P0 SYNCS.PHASECHK.TRANS64 P0, [R9+URZ], R4 ;  /* 0x00000004090085a7 */ /* 0x000e64000800007f */
[----:B-1----:R-:W-:Y:S05]  /*6370*/  @!P0 BRA `(.L_x_133) ;  /* 0xfffffffc00f08947 */ /* 0x002fea000383ffff */
[----:B------:R-:W-:Y:S05]  /*6380*/  BRA `(.L_x_156) ;  /* 0xfffffff400dc7947 */ /* 0x000fea000383ffff */
.L_x_134:
[----:B0-----:R0:W1:Y:S02]  /*6390*/  SYNCS.PHASECHK.TRANS64.TRYWAIT P0, [R8+URZ], R5 ;  /* 0x00000005080075a7 */ /* 0x001064000800017f */
[----:B-1----:R-:W-:Y:S05]  /*63a0*/  @!P0 NANOSLEEP.SYNCS 0x989680 ;  /* 0x009896800000895d */ /* 0x002fea0003900000 */
[----:B------:R-:W1:Y:S02]  /*63b0*/  @!P0 SYNCS.PHASECHK.TRANS64 P0, [R8+URZ], R5 ;  /* 0x00000005080085a7 */ /* 0x000e64000800007f */
[----:B-1----:R-:W-:Y:S05]  /*63c0*/  @!P0 BRA `(.L_x_134) ;  /* 0xfffffffc00f08947 */ /* 0x002fea000383ffff */
[----:B------:R-:W-:Y:S05]  /*63d0*/  BRA `(.L_x_157) ;  /* 0xfffffff400ec7947 */ /* 0x000fea000383ffff */
.L_x_135:
[----:B0-----:R0:W1:Y:S02]  /*63e0*/  SYNCS.PHASECHK.TRANS64.TRYWAIT P0, [R9+URZ], R4 ;  /* 0x00000004090075a7 */ /* 0x001064000800017f */
[----:B-1----:R-:W-:Y:S05]  /*63f0*/  @!P0 NANOSLEEP.SYNCS 0x989680 ;  /* 0x009896800000895d */ /* 0x002fea0003900000 */
[----:B------:R-:W1:Y:S02]  /*6400*/  @!P0 SYNCS.PHASECHK.TRANS64 P0, [R9+URZ], R4 ;  /* 0x00000004090085a7 */ /* 0x000e64000800007f */
[----:B-1----:R-:W-:Y:S05]  /*6410*/  @!P0 BRA `(.L_x_135) ;  /* 0xfffffffc00f08947 */ /* 0x002fea000383ffff */
[----:B------:R-:W-:Y:S05]  /*6420*/  BRA `(.L_x_158) ;  /* 0xfffffff400fc7947 */ /* 0x000fea000383ffff */
.L_x_136:
[----:B0-----:R0:W1:Y:S02]  /*6430*/  SYNCS.PHASECHK.TRANS64.TRYWAIT P0, [R8+URZ], R5 ;  /* 0x00000005080075a7 */ /* 0x001064000800017f */
[----:B-1----:R-:W-:Y:S05]  /*6440*/  @!P0 NANOSLEEP.SYNCS 0x989680 ;  /* 0x009896800000895d */ /* 0x002fea0003900000 */
[----:B------:R-:W1:Y:S02]  /*6450*/  @!P0 SYNCS.PHASECHK.TRANS64 P0, [R8+URZ], R5 ;  /* 0x00000005080085a7 */ /* 0x000e64000800007f */
[----:B-1----:R-:W-:Y:S05]  /*6460*/  @!P0 BRA `(.L_x_136) ;  /* 0xfffffffc00f08947 */ /* 0x002fea000383ffff */
[----:B------:R-:W-:Y:S05]  /*6470*/  BRA `(.L_x_159) ;  /* 0xfffffff8000c7947 */ /* 0x000fea000383ffff */
.L_x_137:
[----:B0-----:R0:W1:Y:S02]  /*6480*/  SYNCS.PHASECHK.TRANS64.TRYWAIT P0, [R9+URZ], R4 ;  /* 0x00000004090075a7 */ /* 0x001064000800017f */
[----:B-1----:R-:W-:Y:S05]  /*6490*/  @!P0 NANOSLEEP.SYNCS 0x989680 ;  /* 0x009896800000895d */ /* 0x002fea0003900000 */
[----:B------:R-:W1:Y:S02]  /*64a0*/  @!P0 SYNCS.PHASECHK.TRANS64 P0, [R9+URZ], R4 ;  /* 0x00000004090085a7 */ /* 0x000e64000800007f */
[----:B-1----:R-:W-:Y:S05]  /*64b0*/  @!P0 BRA `(.L_x_137) ;  /* 0xfffffffc00f08947 */ /* 0x002fea000383ffff */
[----:B------:R-:W-:Y:S05]  /*64c0*/  BRA `(.L_x_160) ;  /* 0xfffffff8001c7947 */ /* 0x000fea000383ffff */
.L_x_138:
[----:B0-----:R0:W1:Y:S02]  /*64d0*/  SYNCS.PHASECHK.TRANS64.TRYWAIT P0, [R8+URZ], R5 ;  /* 0x00000005080075a7 */ /* 0x001064000800017f */
[----:B-1----:R-:W-:Y:S05]  /*64e0*/  @!P0 NANOSLEEP.SYNCS 0x989680 ;  /* 0x009896800000895d */ /* 0x002fea0003900000 */
[----:B------:R-:W1:Y:S02]  /*64f0*/  @!P0 SYNCS.PHASECHK.TRANS64 P0, [R8+URZ], R5 ;  /* 0x00000005080085a7 */ /* 0x000e64000800007f */
[----:B-1----:R-:W-:Y:S05]  /*6500*/  @!P0 BRA `(.L_x_138) ;  /* 0xfffffffc00f08947 */ /* 0x002fea000383ffff */
[----:B------:R-:W-:Y:S05]  /*6510*/  BRA `(.L_x_161) ;  /* 0xfffffff8002c7947 */ /* 0x000fea000383ffff */
.L_x_139:
[----:B-1----:R1:W2:Y:S02]  /*6520*/  SYNCS.PHASECHK.TRANS64.TRYWAIT P0, [R11+URZ], R6 ;  /* 0x000000060b0075a7 */ /* 0x0022a4000800017f */
[----:B--2---:R-:W-:Y:S05]  /*6530*/  @!P0 NANOSLEEP.SYNCS 0x989680 ;  /* 0x009896800000895d */ /* 0x004fea0003900000 */
[----:B------:R-:W2:Y:S02]  /*6540*/  @!P0 SYNCS.PHASECHK.TRANS64 P0, [R11+URZ], R6 ;  /* 0x000000060b0085a7 */ /* 0x000ea4000800007f */
[----:B--2---:R-:W-:Y:S05]  /*6550*/  @!P0 BRA `(.L_x_139) ;  /* 0xfffffffc00f08947 */ /* 0x004fea000383ffff */
[----:B------:R-:W-:Y:S05]  /*6560*/  BRA `(.L_x_162) ;  /* 0xfffffff800347947 */ /* 0x000fea000383ffff */
.L_x_163:
[----:B------:R-:W-:-:S00]  /*6570*/  BRA `(.L_x_163) ;  /* 0xfffffffc00fc7947 */ /* 0x000fc0000383ffff */
[----:B------:R-:W-:-:S00]  /*6580*/  NOP ;  /* 0x0000000000007918 */ /* 0x000fc00000000000 */
[----:B------:R-:W-:-:S00]  /*6590*/  NOP ;  /* 0x0000000000007918 */ /* 0x000fc00000000000 */
[----:B------:R-:W-:-:S00]  /*65a0*/  NOP ;  /* 0x0000000000007918 */ /* 0x000fc00000000000 */
[----:B------:R-:W-:-:S00]  /*65b0*/  NOP ;  /* 0x0000000000007918 */ /* 0x000fc00000000000 */
[----:B------:R-:W-:-:S00]  /*65c0*/  NOP ;  /* 0x0000000000007918 */ /* 0x000fc00000000000 */
[----:B------:R-:W-:-:S00]  /*65d0*/  NOP ;  /* 0x0000000000007918 */ /* 0x000fc00000000000 */
[----:B------:R-:W-:-:S00]  /*65e0*/  NOP ;  /* 0x0000000000007918 */ /* 0x000fc00000000000 */
[----:B------:R-:W-:-:S00]  /*65f0*/  NOP ;  /* 0x0000000000007918 */ /* 0x000fc00000000000 */
.L_x_164:


//--------------------- .nv.global.init           --------------------------
	.section	.nv.global.init,"aw",@progbits
.nv.global.init:
	.type		$str$22,@object
	.size		$str$22,($str$23 - $str$22)
$str$22:
        /*0000*/ 	.byte	0x6b, 0x5f, 0x74, 0x69, 0x6c, 0x65, 0x5f, 0x63, 0x6f, 0x75, 0x6e, 0x74, 0x20, 0x3e, 0x3d, 0x20
        /*0010*/ 	.byte	0x31, 0x00
	.type		$str$23,@object
	.size		$str$23,(__unnamed_1 - $str$23)
$str$23:
        /*0012*/ 	.byte	0x2f, 0x74, 0x6d, 0x70, 0x2f, 0x63, 0x75, 0x74, 0x6c, 0x61, 0x73, 0x73, 0x5f, 0x73, 0x77, 0x65
        /*0022*/ 	.byte	0x65, 0x70, 0x5f, 0x73, 0x72, 0x63, 0x2f, 0x69, 0x6e, 0x63, 0x6c, 0x75, 0x64, 0x65, 0x2f, 0x63
        /*0032*/ 	.byte	0x75, 0x74, 0x6c, 0x61, 0x73, 0x73, 0x2f, 0x67, 0x65, 0x6d, 0x6d, 0x2f, 0x63, 0x6f, 0x6c, 0x6c
        /*0042*/ 	.byte	0x65, 0x63, 0x74, 0x69, 0x76, 0x65, 0x2f, 0x73, 0x6d, 0x39, 0x30, 0x5f, 0x6d, 0x6d, 0x61, 0x5f
        /*0052*/ 	.byte	0x74, 0x6d, 0x61, 0x5f, 0x67, 0x6d, 0x6d, 0x61, 0x5f, 0x73, 0x73, 0x5f, 0x77, 0x61, 0x72, 0x70
        /*0062*/ 	.byte	0x73, 0x70, 0x65, 0x63, 0x69, 0x61, 0x6c, 0x69, 0x7a, 0x65, 0x64, 0x2e, 0x68, 0x70, 0x70, 0x00
	.type		__unnamed_1,@object
	.size		__unnamed_1,(.L_0 - __unnamed_1)
__unnamed_1:
        /*0072*/ 	.byte	0x76, 0x6f, 0x69, 0x64, 0x20, 0x63, 0x75, 0x74, 0x6c, 0x61, 0x73, 0x73, 0x3a, 0x3a, 0x67, 0x65
        /* <DEDUP_REMOVED lines=173> */
        /*0b52*/ 	.byte	0x5d, 0x00
.L_0:


//--------------------- .nv.shared._ZN7cutlass13device_kernelINS_4gemm6kernel13GemmUniversalIN4cute5tupleIJiiiiEEENS1_10collective13CollectiveMmaINS1_34MainloopSm90TmaGmmaWarpSpecializedILi14ENS5_IJNS4_1CILi2EEESB_NSA_ILi1EEEEEENS1_32KernelTmaWarpSpecializedPingpongEEENS5_IJNSA_ILi64EEESG_NSA_ILi128EEEEEEaNS5_IJlSC_lEEEaSJ_NS4_8TiledMMAINS4_8MMA_AtomIJNS4_4SM904GMMA26MMA_64x64x32_S32S8S8_SS_TNEEEENS4_6LayoutINS5_IJSC_SC_SC_EEENS5_IJNSA_ILi0EEESS_SS_EEEEENS5_IJNS4_10UnderscoreESV_SV_EEEEENS4_23SM90_TMA_LOAD_MULTICASTENS4_14ComposedLayoutINS4_7SwizzleILi3ELi4ELi3EEENS4_18smem_ptr_flag_bitsILi8EEENSQ_INS5_IJNSA_ILi8EEESH_EEENS5_IJSH_SC_EEEEEEEvNS4_8identityESY_S18_vS19_EENS_8epilogue10collective6detail29Sm90TmaWarpSpecializedAdapterINS1C_15DefaultEpilogueIaSJ_SJ_NS1B_6thread17LinearCombinationIaLi1EiiLNS1G_9ScaleType4KindE0ELNS_15FloatRoundStyleE2EaEENS1_15EpilogueDefaultEEEEEvvEEEEvNT_6ParamsE --------------------------
	.section	.nv.shared._ZN7cutlass13device_kernelINS_4gemm6kernel13GemmUniversalIN4cute5tupleIJiiiiEEENS1_10collective13CollectiveMmaINS1_34MainloopSm90TmaGmmaWarpSpecializedILi14ENS5_IJNS4_1CILi2EEESB_NSA_ILi1EEEEEENS1_32KernelTmaWarpSpecializedPingpongEEENS5_IJNSA_ILi64EEESG_NSA_ILi128EEEEEEaNS5_IJlSC_lEEEaSJ_NS4_8TiledMMAINS4_8MMA_AtomIJNS4_4SM904GMMA26MMA_64x64x32_S32S8S8_SS_TNEEEENS4_6LayoutINS5_IJSC_SC_SC_EEENS5_IJNSA_ILi0EEESS_SS_EEEEENS5_IJNS4_10UnderscoreESV_SV_EEEEENS4_23SM90_TMA_LOAD_MULTICASTENS4_14ComposedLayoutINS4_7SwizzleILi3ELi4ELi3EEENS4_18smem_ptr_flag_bitsILi8EEENSQ_INS5_IJNSA_ILi8EEESH_EEENS5_IJSH_SC_EEEEEEEvNS4_8identityESY_S18_vS19_EENS_8epilogue10collective6detail29Sm90TmaWarpSpecializedAdapterINS1C_15DefaultEpilogueIaSJ_SJ_NS1B_6thread17LinearCombinationIaLi1EiiLNS1G_9ScaleType4KindE0ELNS_15FloatRoundStyleE2EaEENS1_15EpilogueDefaultEEEEEvvEEEEvNT_6ParamsE,"aw",@nobits
	.sectionflags	@""
	.align	16
	.zero		1024


//--------------------- .nv.shared.reserved.0     --------------------------
	.section	.nv.shared.reserved.0,"aw",@nobits
	.weak		__nv_reservedSMEM_offset_0_alias
	.size		__nv_reservedSMEM_offset_0_alias, 0, 0
	.other		__nv_reservedSMEM_offset_0_alias,@"STO_CUDA_RESERVED_SHARED STV_DEFAULT"
__nv_reservedSMEM_offset_0_alias:
	.zero		0


//--------------------- .nv.global                --------------------------
	.section	.nv.global,"aw",@nobits
.nv.global:
	.type		_ZN40_INTERNAL_e0ead72b_4_k_cu_dfd694af_200054cute1_E,@object
	.size		_ZN40_INTERNAL_e0ead72b_4_k_cu_dfd694af_200054cute1_E,(_ZN40_INTERNAL_e0ead72b_4_k_cu_dfd694af_200054cuda3std3__45__cpo6cbeginE - _ZN40_INTERNAL_e0ead72b_4_k_cu_dfd694af_200054cute1_E)
_ZN40_INTERNAL_e0ead72b_4_k_cu_dfd694af_200054cute1_E:
	.zero		1
	.type		_ZN40_INTERNAL_e0ead72b_4_k_cu_dfd694af_200054cuda3std3__45__cpo6cbeginE,@object
	.size		_ZN40_INTERNAL_e0ead72b_4_k_cu_dfd694af_200054cuda3std3__45__cpo6cbeginE,(_ZN40_INTERNAL_e0ead72b_4_k_cu_dfd694af_200054cuda3std3__48in_placeE - _ZN40_INTERNAL_e0ead72b_4_k_cu_dfd694af_200054cuda3std3__45__cpo6cbeginE)
_ZN40_INTERNAL_e0ead72b_4_k_cu_dfd694af_200054cuda3std3__45__cpo6cbeginE:
	.zero		1
	.type		_ZN40_INTERNAL_e0ead72b_4_k_cu_dfd694af_200054cuda3std3__48in_placeE,@object
	.size		_ZN40_INTERNAL_e0ead72b_4_k_cu_dfd694af_200054cuda3std3__48in_placeE,(_ZN40_INTERNAL_e0ead72b_4_k_cu_dfd694af_200054cuda3std6ranges3__45__cpo9iter_moveE - _ZN40_INTERNAL_e0ead72b_4_k_cu_dfd694af_200054cuda3std3__48in_placeE)
_ZN40_INTERNAL_e0ead72b_4_k_cu_dfd694af_200054cuda3std3__48in_placeE:
	.zero		1
	.type		_ZN40_INTERNAL_e0ead72b_4_k_cu_dfd694af_200054cuda3std6ranges3__45__cpo9iter_moveE,@object
	.size		_ZN40_INTERNAL_e0ead72b_4_k_cu_dfd694af_200054cuda3std6ranges3__45__cpo9iter_moveE,(_ZN40_INTERNAL_e0ead72b_4_k_cu_dfd694af_200054cuda3std3__45__cpo5beginE - _ZN40_INTERNAL_e0ead72b_4_k_cu_dfd694af_200054cuda3std6ranges3__45__cpo9iter_moveE)
_ZN40_INTERNAL_e0ead72b_4_k_cu_dfd694af_200054cuda3std6ranges3__45__cpo9iter_moveE:
	.zero		1
	.type		_ZN40_INTERNAL_e0ead72b_4_k_cu_dfd694af_200054cuda3std3__45__cpo5beginE,@object
	.size		_ZN40_INTERNAL_e0ead72b_4_k_cu_dfd694af_200054cuda3std3__45__cpo5beginE,(_ZN40_INTERNAL_e0ead72b_4_k_cu_dfd694af_200054cuda3std3__442_GLOBAL__N__e0ead72b_4_k_cu_dfd694af_200056ignoreE - _ZN40_INTERNAL_e0ead72b_4_k_cu_dfd694af_200054cuda3std3__45__cpo5beginE)
_ZN40_INTERNAL_e0ead72b_4_k_cu_dfd694af_200054cuda3std3__45__cpo5beginE:
	.zero		1
	.type		_ZN40_INTERNAL_e0ead72b_4_k_cu_dfd694af_200054cuda3std3__442_GLOBAL__N__e0ead72b_4_k_cu_dfd694af_200056ignoreE,@object
	.size		_ZN40_INTERNAL_e0ead72b_4_k_cu_dfd694af_200054cuda3std3__442_GLOBAL__N__e0ead72b_4_k_cu_dfd694af_200056ignoreE,(_ZN40_INTERNAL_e0ead72b_4_k_cu_dfd694af_200054cute7productE - _ZN40_INTERNAL_e0ead72b_4_k_cu_dfd694af_200054cuda3std3__442_GLOBAL__N__e0ead72b_4_k_cu_dfd694af_200056ignoreE)
_ZN40_INTERNAL_e0ead72b_4_k_cu_dfd694af_200054cuda3std3__442_GLOBAL__N__e0ead72b_4_k_cu_dfd694af_200056ignoreE:
	.zero		1
	.type		_ZN40_INTERNAL_e0ead72b_4_k_cu_dfd694af_200054cute7productE,@object
	.size		_ZN40_INTERNAL_e0ead72b_4_k_cu_dfd694af_200054cute7productE,(_ZN40_INTERNAL_e0ead72b_4_k_cu_dfd694af_200054cuda3std3__45__cpo3endE - _ZN40_INTERNAL_e0ead72b_4_k_cu_dfd694af_200054cute7productE)
_ZN40_INTERNAL_e0ead72b_4_k_cu_dfd694af_200054cute7productE:
	.zero		1
	.type		_ZN40_INTERNAL_e0ead72b_4_k_cu_dfd694af_200054cuda3std3__45__cpo3endE,@object
	.size		_ZN40_INTERNAL_e0ead72b_4_k_cu_dfd694af_200054cuda3std3__45__cpo3endE,(_ZN40_INTERNAL_e0ead72b_4_k_cu_dfd694af_200054cuda3std3__419piecewise_constructE - _ZN40_INTERNAL_e0ead72b_4_k_cu_dfd694af_200054cuda3std3__45__cpo3endE)
_ZN40_INTERNAL_e0ead72b_4_k_cu_dfd694af_200054cuda3std3__45__cpo3endE:
	.zero		1
	.type		_ZN40_INTERNAL_e0ead72b_4_k_cu_dfd694af_200054cuda3std3__419piecewise_constructE,@object
	.size		_ZN40_INTERNAL_e0ead72b_4_k_cu_dfd694af_200054cuda3std3__419piecewise_constructE,(_ZN40_INTERNAL_e0ead72b_4_k_cu_dfd694af_200054cuda3std3__45__cpo4cendE - _ZN40_INTERNAL_e0ead72b_4_k_cu_dfd694af_200054cuda3std3__419piecewise_constructE)
_ZN40_INTERNAL_e0ead72b_4_k_cu_dfd694af_200054cuda3std3__419piecewise_constructE:
	.zero		1
	.type		_ZN40_INTERNAL_e0ead72b_4_k_cu_dfd694af_200054cuda3std3__45__cpo4cendE,@object
	.size		_ZN40_INTERNAL_e0ead72b_4_k_cu_dfd694af_200054cuda3std3__45__cpo4cendE,(_ZN40_INTERNAL_e0ead72b_4_k_cu_dfd694af_200054cuda3std6ranges3__45__cpo4swapE - _ZN40_INTERNAL_e0ead72b_4_k_cu_dfd694af_200054cuda3std3__45__cpo4cendE)
_ZN40_INTERNAL_e0ead72b_4_k_cu_dfd694af_200054cuda3std3__45__cpo4cendE:
	.zero		1
	.type		_ZN40_INTERNAL_e0ead72b_4_k_cu_dfd694af_200054cuda3std6ranges3__45__cpo4swapE,@object
	.size		_ZN40_INTERNAL_e0ead72b_4_k_cu_dfd694af_200054cuda3std6ranges3__45__cpo4swapE,(.L_8 - _ZN40_INTERNAL_e0ead72b_4_k_cu_dfd694af_200054cuda3std6ranges3__45__cpo4swapE)
_ZN40_INTERNAL_e0ead72b_4_k_cu_dfd694af_200054cuda3std6ranges3__45__cpo4swapE:
	.zero		1
.L_8:


//--------------------- .nv.constant0._ZN7cutlass13device_kernelINS_4gemm6kernel13GemmUniversalIN4cute5tupleIJiiiiEEENS1_10collective13CollectiveMmaINS1_34MainloopSm90TmaGmmaWarpSpecializedILi14ENS5_IJNS4_1CILi2EEESB_NSA_ILi1EEEEEENS1_32KernelTmaWarpSpecializedPingpongEEENS5_IJNSA_ILi64EEESG_NSA_ILi128EEEEEEaNS5_IJlSC_lEEEaSJ_NS4_8TiledMMAINS4_8MMA_AtomIJNS4_4SM904GMMA26MMA_64x64x32_S32S8S8_SS_TNEEEENS4_6LayoutINS5_IJSC_SC_SC_EEENS5_IJNSA_ILi0EEESS_SS_EEEEENS5_IJNS4_10UnderscoreESV_SV_EEEEENS4_23SM90_TMA_LOAD_MULTICASTENS4_14ComposedLayoutINS4_7SwizzleILi3ELi4ELi3EEENS4_18smem_ptr_flag_bitsILi8EEENSQ_INS5_IJNSA_ILi8EEESH_EEENS5_IJSH_SC_EEEEEEEvNS4_8identityESY_S18_vS19_EENS_8epilogue10collective6detail29Sm90TmaWarpSpecializedAdapterINS1C_15DefaultEpilogueIaSJ_SJ_NS1B_6thread17LinearCombinationIaLi1EiiLNS1G_9ScaleType4KindE0ELNS_15FloatRoundStyleE2EaEENS1_15EpilogueDefaultEEEEEvvEEEEvNT_6ParamsE --------------------------
	.section	.nv.constant0._ZN7cutlass13device_kernelINS_4gemm6kernel13GemmUniversalIN4cute5tupleIJiiiiEEENS1_10collective13CollectiveMmaINS1_34MainloopSm90TmaGmmaWarpSpecializedILi14ENS5_IJNS4_1CILi2EEESB_NSA_ILi1EEEEEENS1_32KernelTmaWarpSpecializedPingpongEEENS5_IJNSA_ILi64EEESG_NSA_ILi128EEEEEEaNS5_IJlSC_lEEEaSJ_NS4_8TiledMMAINS4_8MMA_AtomIJNS4_4SM904GMMA26MMA_64x64x32_S32S8S8_SS_TNEEEENS4_6LayoutINS5_IJSC_SC_SC_EEENS5_IJNSA_ILi0EEESS_SS_EEEEENS5_IJNS4_10UnderscoreESV_SV_EEEEENS4_23SM90_TMA_LOAD_MULTICASTENS4_14ComposedLayoutINS4_7SwizzleILi3ELi4ELi3EEENS4_18smem_ptr_flag_bitsILi8EEENSQ_INS5_IJNSA_ILi8EEESH_EEENS5_IJSH_SC_EEEEEEEvNS4_8identityESY_S18_vS19_EENS_8epilogue10collective6detail29Sm90TmaWarpSpecializedAdapterINS1C_15DefaultEpilogueIaSJ_SJ_NS1B_6thread17LinearCombinationIaLi1EiiLNS1G_9ScaleType4KindE0ELNS_15FloatRoundStyleE2EaEENS1_15EpilogueDefaultEEEEEvvEEEEvNT_6ParamsE,"a",@progbits
	.sectionflags	@""
	.align	4
.nv.constant0._ZN7cutlass13device_kernelINS_4gemm6kernel13GemmUniversalIN4cute5tupleIJiiiiEEENS1_10collective13CollectiveMmaINS1_34MainloopSm90TmaGmmaWarpSpecializedILi14ENS5_IJNS4_1CILi2EEESB_NSA_ILi1EEEEEENS1_32KernelTmaWarpSpecializedPingpongEEENS5_IJNSA_ILi64EEESG_NSA_ILi128EEEEEEaNS5_IJlSC_lEEEaSJ_NS4_8TiledMMAINS4_8MMA_AtomIJNS4_4SM904GMMA26MMA_64x64x32_S32S8S8_SS_TNEEEENS4_6LayoutINS5_IJSC_SC_SC_EEENS5_IJNSA_ILi0EEESS_SS_EEEEENS5_IJNS4_10UnderscoreESV_SV_EEEEENS4_23SM90_TMA_LOAD_MULTICASTENS4_14ComposedLayoutINS4_7SwizzleILi3ELi4ELi3EEENS4_18smem_ptr_flag_bitsILi8EEENSQ_INS5_IJNSA_ILi8EEESH_EEENS5_IJSH_SC_EEEEEEEvNS4_8identityESY_S18_vS19_EENS_8epilogue10collective6detail29Sm90TmaWarpSpecializedAdapterINS1C_15DefaultEpilogueIaSJ_SJ_NS1B_6thread17LinearCombinationIaLi1EiiLNS1G_9ScaleType4KindE0ELNS_15FloatRoundStyleE2EaEENS1_15EpilogueDefaultEEEEEvvEEEEvNT_6ParamsE:
	.zero		1664


//--------------------- SYMBOLS --------------------------

	.type		.nv.reservedSmem.offset0,@object
	.size		.nv.reservedSmem.offset0,0x4
	.type		__assertfail,@function
